	.target	sm_100a

	.elftype	@"ET_EXEC"


//--------------------- .note.nv.tkinfo           --------------------------
	.section	.note.nv.tkinfo,"",@"SHT_NOTE"
	.sectionflags	@"SHF_NOTE_NV_TKINFO"
	.tkinfo
        /*0018*/ 	.word	0x00000081
        /*0030*/ 	.string	""
        /*0030*/ 	.string	"ptxas-blackwell"
        /*0030*/ 	.string	"Cuda compilation tools, release 12.9, V12.9.86"
        /*0030*/ 	.string	"Build cuda_12.9.r12.9/compiler.36037853_0"
        /*0030*/ 	.string	"-v  -suppress-debug-info  -lineinfo  -arch sm_100a "



//--------------------- .note.nv.cuver            --------------------------
	.section	.note.nv.cuver,"",@"SHT_NOTE"
	.sectionflags	@"SHF_NOTE_NV_CUVER"
        /*0018*/ 	.short	0x0001
        /*001a*/ 	.short	0x0064
        /*001c*/ 	.short	0x0001
        /*001e*/ 	.short	0x0000
        /*0020*/ 	.short	0x0001
        /*0022*/ 	.short	0x0000


//--------------------- .nv.info                  --------------------------
	.section	.nv.info,"",@"SHT_CUDA_INFO"
	.align	4


	//----- nvinfo : EIATTR_REGCOUNT
	.align		4
        /*0000*/ 	.byte	0x04, 0x2f
        /*0002*/ 	.short	(.L_4 - .L_3)
	.align		4
.L_3:
        /*0004*/ 	.word	index@(gluon_tcgen05)
        /*0008*/ 	.word	0x00000027


	//----- nvinfo : EIATTR_FRAME_SIZE
	.align		4
.L_4:
        /*000c*/ 	.byte	0x04, 0x11
        /*000e*/ 	.short	(.L_6 - .L_5)
	.align		4
.L_5:
        /*0010*/ 	.word	index@($__internal_2_$__cuda_sm10x_tcgen05_guardrail_trap_unallocated_columns_being_dealloced)
        /*0014*/ 	.word	0x00000000


	//----- nvinfo : EIATTR_FRAME_SIZE
	.align		4
.L_6:
        /*0018*/ 	.byte	0x04, 0x11
        /*001a*/ 	.short	(.L_8 - .L_7)
	.align		4
.L_7:
        /*001c*/ 	.word	index@($__internal_1_$__cuda_sm10x_tcgen05_guardrail_trap_phase_invalid_during_alloc)
        /*0020*/ 	.word	0x00000000


	//----- nvinfo : EIATTR_FRAME_SIZE
	.align		4
.L_8:
        /*0024*/ 	.byte	0x04, 0x11
        /*0026*/ 	.short	(.L_10 - .L_9)
	.align		4
.L_9:
        /*0028*/ 	.word	index@($__internal_0_$__cuda_sm10x_tcgen05_guardrail_trap_col_being_dealloced_not_returned_by_alloc)
        /*002c*/ 	.word	0x00000000


	//----- nvinfo : EIATTR_FRAME_SIZE
	.align		4
.L_10:
        /*0030*/ 	.byte	0x04, 0x11
        /*0032*/ 	.short	(.L_12 - .L_11)
	.align		4
.L_11:
        /*0034*/ 	.word	index@(gluon_tcgen05)
        /*0038*/ 	.word	0x00000000


	//----- nvinfo : EIATTR_MIN_STACK_SIZE
	.align		4
.L_12:
        /*003c*/ 	.byte	0x04, 0x12
        /*003e*/ 	.short	(.L_14 - .L_13)
	.align		4
.L_13:
        /*0040*/ 	.word	index@(gluon_tcgen05)
        /*0044*/ 	.word	0x00000000
.L_14:


//--------------------- .nv.info.gluon_tcgen05    --------------------------
	.section	.nv.info.gluon_tcgen05,"",@"SHT_CUDA_INFO"
	.sectionflags	@""
	.align	4


	//----- nvinfo : EIATTR_CUDA_API_VERSION
	.align		4
        /*0000*/ 	.byte	0x04, 0x37
        /*0002*/ 	.short	(.L_16 - .L_15)
.L_15:
        /*0004*/ 	.word	0x00000081


	//----- nvinfo : EIATTR_KPARAM_INFO
	.align		4
.L_16:
        /*0008*/ 	.byte	0x04, 0x17
        /*000a*/ 	.short	(.L_18 - .L_17)
.L_17:
        /*000c*/ 	.word	0x00000000
        /*0010*/ 	.short	0x000a
        /*0012*/ 	.short	0x0048
        /*0014*/ 	.byte	0x00, 0xf4, 0x21, 0x00


	//----- nvinfo : EIATTR_KPARAM_INFO
	.align		4
.L_18:
        /*0018*/ 	.byte	0x04, 0x17
        /*001a*/ 	.short	(.L_20 - .L_19)
.L_19:
        /*001c*/ 	.word	0x00000000
        /*0020*/ 	.short	0x0009
        /*0022*/ 	.short	0x0040
        /*0024*/ 	.byte	0x00, 0xf4, 0x21, 0x00


	//----- nvinfo : EIATTR_KPARAM_INFO
	.align		4
.L_20:
        /*0028*/ 	.byte	0x04, 0x17
        /*002a*/ 	.short	(.L_22 - .L_21)
.L_21:
        /*002c*/ 	.word	0x00000000
        /*0030*/ 	.short	0x0008
        /*0032*/ 	.short	0x0038
        /*0034*/ 	.byte	0x00, 0xf0, 0x21, 0x00


	//----- nvinfo : EIATTR_KPARAM_INFO
	.align		4
.L_22:
        /*0038*/ 	.byte	0x04, 0x17
        /*003a*/ 	.short	(.L_24 - .L_23)
.L_23:
        /*003c*/ 	.word	0x00000000
        /*0040*/ 	.short	0x0007
        /*0042*/ 	.short	0x0030
        /*0044*/ 	.byte	0x00, 0xf0, 0x21, 0x00


	//----- nvinfo : EIATTR_KPARAM_INFO
	.align		4
.L_24:
        /*0048*/ 	.byte	0x04, 0x17
        /*004a*/ 	.short	(.L_26 - .L_25)
.L_25:
        /*004c*/ 	.word	0x00000000
        /*0050*/ 	.short	0x0006
        /*0052*/ 	.short	0x0028
        /*0054*/ 	.byte	0x00, 0xf0, 0x21, 0x00


	//----- nvinfo : EIATTR_KPARAM_INFO
	.align		4
.L_26:
        /*0058*/ 	.byte	0x04, 0x17
        /*005a*/ 	.short	(.L_28 - .L_27)
.L_27:
        /*005c*/ 	.word	0x00000000
        /*0060*/ 	.short	0x0005
        /*0062*/ 	.short	0x0020
        /*0064*/ 	.byte	0x00, 0xf0, 0x11, 0x00


	//----- nvinfo : EIATTR_KPARAM_INFO
	.align		4
.L_28:
        /*0068*/ 	.byte	0x04, 0x17
        /*006a*/ 	.short	(.L_30 - .L_29)
.L_29:
        /*006c*/ 	.word	0x00000000
        /*0070*/ 	.short	0x0004
        /*0072*/ 	.short	0x001c
        /*0074*/ 	.byte	0x00, 0xf0, 0x11, 0x00


	//----- nvinfo : EIATTR_KPARAM_INFO
	.align		4
.L_30:
        /*0078*/ 	.byte	0x04, 0x17
        /*007a*/ 	.short	(.L_32 - .L_31)
.L_31:
        /*007c*/ 	.word	0x00000000
        /*0080*/ 	.short	0x0003
        /*0082*/ 	.short	0x0018
        /*0084*/ 	.byte	0x00, 0xf0, 0x11, 0x00


	//----- nvinfo : EIATTR_KPARAM_INFO
	.align		4
.L_32:
        /*0088*/ 	.byte	0x04, 0x17
        /*008a*/ 	.short	(.L_34 - .L_33)
.L_33:
        /*008c*/ 	.word	0x00000000
        /*0090*/ 	.short	0x0002
        /*0092*/ 	.short	0x0010
        /*0094*/ 	.byte	0x00, 0xf4, 0x21, 0x00


	//----- nvinfo : EIATTR_KPARAM_INFO
	.align		4
.L_34:
        /*0098*/ 	.byte	0x04, 0x17
        /*009a*/ 	.short	(.L_36 - .L_35)
.L_35:
        /*009c*/ 	.word	0x00000000
        /*00a0*/ 	.short	0x0001
        /*00a2*/ 	.short	0x0008
        /*00a4*/ 	.byte	0x00, 0xf4, 0x21, 0x00


	//----- nvinfo : EIATTR_KPARAM_INFO
	.align		4
.L_36:
        /*00a8*/ 	.byte	0x04, 0x17
        /*00aa*/ 	.short	(.L_38 - .L_37)
.L_37:
        /*00ac*/ 	.word	0x00000000
        /*00b0*/ 	.short	0x0000
        /*00b2*/ 	.short	0x0000
        /*00b4*/ 	.byte	0x00, 0xf4, 0x21, 0x00


	//----- nvinfo : EIATTR_AT_ENTRY_FRAGMENTS
	.align		4
.L_38:
        /*00b8*/ 	.byte	0x04, 0x4f
        /*00ba*/ 	.short	(.L_40 - .L_39)


	//   ....[0]....
.L_39:
        /*00bc*/ 	.word	0x00000004


	//----- nvinfo : EIATTR_RESERVED_SMEM_USED
	.align		4
.L_40:
        /*00c0*/ 	.byte	0x01, 0x41
	.zero		2


	//----- nvinfo : EIATTR_SPARSE_MMA_MASK
	.align		4
        /*00c4*/ 	.byte	0x03, 0x50
        /*00c6*/ 	.short	0x0000


	//----- nvinfo : EIATTR_TCGEN05_1CTA_USED
	.align		4
        /*00c8*/ 	.byte	0x01, 0x51
	.zero		2


	//----- nvinfo : EIATTR_MAXREG_COUNT
	.align		4
        /*00cc*/ 	.byte	0x03, 0x1b
        /*00ce*/ 	.short	0x00ff


	//----- nvinfo : EIATTR_NUM_BARRIERS
	.align		4
        /*00d0*/ 	.byte	0x02, 0x4c
        /*00d2*/ 	.byte	0x01
	.zero		1


	//----- nvinfo : EIATTR_INT_WARP_WIDE_INSTR_OFFSETS
	.align		4
        /*00d4*/ 	.byte	0x04, 0x31
        /*00d6*/ 	.short	(.L_42 - .L_41)


	//   ....[0]....
.L_41:
        /*00d8*/ 	.word	0x00001620


	//   ....[1]....
        /*00dc*/ 	.word	0x00001640


	//   ....[2]....
        /*00e0*/ 	.word	0x000016c0


	//   ....[3]....
        /*00e4*/ 	.word	0x00001990


	//   ....[4]....
        /*00e8*/ 	.word	0x000019a0


	//   ....[5]....
        /*00ec*/ 	.word	0x000019b0


	//   ....[6]....
        /*00f0*/ 	.word	0x000019c0


	//   ....[7]....
        /*00f4*/ 	.word	0x00001bb0


	//   ....[8]....
        /*00f8*/ 	.word	0x00001bc0


	//   ....[9]....
        /*00fc*/ 	.word	0x00001d30


	//   ....[10]....
        /*0100*/ 	.word	0x00001d80


	//   ....[11]....
        /*0104*/ 	.word	0x00001d90


	//   ....[12]....
        /*0108*/ 	.word	0x00001dc0


	//   ....[13]....
        /*010c*/ 	.word	0x00001f40


	//   ....[14]....
        /*0110*/ 	.word	0x00001f50


	//   ....[15]....
        /*0114*/ 	.word	0x00002280


	//   ....[16]....
        /*0118*/ 	.word	0x00002290


	//   ....[17]....
        /*011c*/ 	.word	0x000025d0


	//   ....[18]....
        /*0120*/ 	.word	0x00002620


	//----- nvinfo : EIATTR_COOP_GROUP_MASK_REGIDS
	.align		4
.L_42:
        /*0124*/ 	.byte	0x04, 0x29
        /*0126*/ 	.short	(.L_44 - .L_43)


	//   ....[0]....
.L_43:
        /*0128*/ 	.word	0xffffffff


	//   ....[1]....
        /*012c*/ 	.word	0xffffffff


	//   ....[2]....
        /*0130*/ 	.word	0xffffffff


	//   ....[3]....
        /*0134*/ 	.word	0xffffffff


	//   ....[4]....
        /*0138*/ 	.word	0xffffffff


	//   ....[5]....
        /*013c*/ 	.word	0xffffffff


	//   ....[6]....
        /*0140*/ 	.word	0xffffffff


	//   ....[7]....
        /*0144*/ 	.word	0xffffffff


	//   ....[8]....
        /*0148*/ 	.word	0xffffffff


	//   ....[9]....
        /*014c*/ 	.word	0xffffffff


	//----- nvinfo : EIATTR_COOP_GROUP_INSTR_OFFSETS
	.align		4
.L_44:
        /*0150*/ 	.byte	0x04, 0x28
        /*0152*/ 	.short	(.L_46 - .L_45)


	//   ....[0]....
.L_45:
        /*0154*/ 	.word	0x00000050


	//   ....[1]....
        /*0158*/ 	.word	0x00000310


	//   ....[2]....
        /*015c*/ 	.word	0x000004f0


	//   ....[3]....
        /*0160*/ 	.word	0x000009a0


	//   ....[4]....
        /*0164*/ 	.word	0x00000ae0


	//   ....[5]....
        /*0168*/ 	.word	0x00000f50


	//   ....[6]....
        /*016c*/ 	.word	0x00001090


	//   ....[7]....
        /*0170*/ 	.word	0x000014e0


	//   ....[8]....
        /*0174*/ 	.word	0x00002460


	//   ....[9]....
        /*0178*/ 	.word	0x000026d0


	//----- nvinfo : EIATTR_VRC_CTA_INIT_COUNT
	.align		4
.L_46:
        /*017c*/ 	.byte	0x02, 0x4a
        /*017e*/ 	.byte	0x80
	.zero		1


	//----- nvinfo : EIATTR_MBARRIER_INSTR_OFFSETS
	.align		4
        /*0180*/ 	.byte	0x04, 0x39
        /*0182*/ 	.short	(.L_48 - .L_47)


	//   ....[0]....
.L_47:
        /*0184*/ 	.word	0x000016e0
        /*0188*/ 	.word	0x000000ff
        /*018c*/ 	.word	0x00003000
        /*0190*/ 	.short	0x0100
        /*0192*/ 	.byte	0x08
	.zero		1


	//   ....[1]....
        /*0194*/ 	.word	0x000016f0
        /*0198*/ 	.word	0x000000ff
        /*019c*/ 	.word	0x00003020
        /*01a0*/ 	.short	0x0100
        /*01a2*/ 	.byte	0x08
	.zero		1


	//   ....[2]....
        /*01a4*/ 	.word	0x000017a0
        /*01a8*/ 	.word	0x000000ff
        /*01ac*/ 	.word	0x00003008
        /*01b0*/ 	.short	0x0100
        /*01b2*/ 	.byte	0x08
	.zero		1


	//   ....[3]....
        /*01b4*/ 	.word	0x000017b0
        /*01b8*/ 	.word	0x000000ff
        /*01bc*/ 	.word	0x00003028
        /*01c0*/ 	.short	0x0100
        /*01c2*/ 	.byte	0x08
	.zero		1


	//   ....[4]....
        /*01c4*/ 	.word	0x000018c0
        /*01c8*/ 	.word	0x000000ff
        /*01cc*/ 	.word	0x00003010
        /*01d0*/ 	.short	0x0100
        /*01d2*/ 	.byte	0x08
	.zero		1


	//   ....[5]....
        /*01d4*/ 	.word	0x000018d0
        /*01d8*/ 	.word	0x000000ff
        /*01dc*/ 	.word	0x00003030
        /*01e0*/ 	.short	0x0100
        /*01e2*/ 	.byte	0x08
	.zero		1


	//   ....[6]....
        /*01e4*/ 	.word	0x00001aa0
        /*01e8*/ 	.word	0x000000ff
        /*01ec*/ 	.word	0x00003000
        /*01f0*/ 	.short	0x010a
        /*01f2*/ 	.byte	0x08
	.zero		1


	//   ....[7]....
        /*01f4*/ 	.word	0x00001c10
        /*01f8*/ 	.word	0x000000ff
        /*01fc*/ 	.word	0x00003020
        /*0200*/ 	.short	0x010a
        /*0202*/ 	.byte	0x08
	.zero		1


	//   ....[8]....
        /*0204*/ 	.word	0x00001e30
        /*0208*/ 	.word	0x000000ff
        /*020c*/ 	.word	0x00003000
        /*0210*/ 	.short	0x010a
        /*0212*/ 	.byte	0x09
	.zero		1


	//   ....[9]....
        /*0214*/ 	.word	0x00001f90
        /*0218*/ 	.word	0x000000ff
        /*021c*/ 	.word	0x00003020
        /*0220*/ 	.short	0x010a
        /*0222*/ 	.byte	0x09
	.zero		1


	//   ....[10]....
        /*0224*/ 	.word	0x00002070
        /*0228*/ 	.word	0x000000ff
        /*022c*/ 	.word	0x00003000
        /*0230*/ 	.short	0x0108
        /*0232*/ 	.byte	0x08
	.zero		1


	//   ....[11]....
        /*0234*/ 	.word	0x00002080
        /*0238*/ 	.word	0x000000ff
        /*023c*/ 	.word	0x00003020
        /*0240*/ 	.short	0x0108
        /*0242*/ 	.byte	0x08
	.zero		1


	//   ....[12]....
        /*0244*/ 	.word	0x000020d0
        /*0248*/ 	.word	0x000000ff
        /*024c*/ 	.word	0x00003008
        /*0250*/ 	.short	0x0108
        /*0252*/ 	.byte	0x08
	.zero		1


	//   ....[13]....
        /*0254*/ 	.word	0x000020e0
        /*0258*/ 	.word	0x000000ff
        /*025c*/ 	.word	0x00003028
        /*0260*/ 	.short	0x0108
        /*0262*/ 	.byte	0x08
	.zero		1


	//   ....[14]....
        /*0264*/ 	.word	0x00002130
        /*0268*/ 	.word	0x000000ff
        /*026c*/ 	.word	0x00003010
        /*0270*/ 	.short	0x0108
        /*0272*/ 	.byte	0x08
	.zero		1


	//   ....[15]....
        /*0274*/ 	.word	0x00002140
        /*0278*/ 	.word	0x000000ff
        /*027c*/ 	.word	0x00003030
        /*0280*/ 	.short	0x0108
        /*0282*/ 	.byte	0x08
	.zero		1


	//   ....[16]....
        /*0284*/ 	.word	0x000026f0
        /*0288*/ 	.word	0x000000ff
        /*028c*/ 	.word	0x00003000
        /*0290*/ 	.short	0x010a
        /*0292*/ 	.byte	0x08
	.zero		1


	//   ....[17]....
        /*0294*/ 	.word	0x00002720
        /*0298*/ 	.word	0x000000ff
        /*029c*/ 	.word	0x00003020
        /*02a0*/ 	.short	0x010a
        /*02a2*/ 	.byte	0x08
	.zero		1


	//   ....[18]....
        /*02a4*/ 	.word	0x00002750
        /*02a8*/ 	.word	0x000000ff
        /*02ac*/ 	.word	0x00003000
        /*02b0*/ 	.short	0x010a
        /*02b2*/ 	.byte	0x09
	.zero		1


	//   ....[19]....
        /*02b4*/ 	.word	0x00002780
        /*02b8*/ 	.word	0x000000ff
        /*02bc*/ 	.word	0x00003020
        /*02c0*/ 	.short	0x010a
        /*02c2*/ 	.byte	0x09
	.zero		1


	//----- nvinfo : EIATTR_NUM_MBARRIERS
	.align		4
.L_48:
        /*02c4*/ 	.byte	0x03, 0x38
        /*02c6*/ 	.short	0x0006


	//----- nvinfo : EIATTR_EXIT_INSTR_OFFSETS
	.align		4
        /*02c8*/ 	.byte	0x04, 0x1c
        /*02ca*/ 	.short	(.L_50 - .L_49)


	//   ....[0]....
.L_49:
        /*02cc*/ 	.word	0x000026e0


	//----- nvinfo : EIATTR_REQNTID
	.align		4
.L_50:
        /*02d0*/ 	.byte	0x04, 0x10
        /*02d2*/ 	.short	(.L_52 - .L_51)
.L_51:
        /*02d4*/ 	.word	0x00000080
        /*02d8*/ 	.word	0x00000001
        /*02dc*/ 	.word	0x00000001


	//----- nvinfo : EIATTR_CRS_STACK_SIZE
	.align		4
.L_52:
        /*02e0*/ 	.byte	0x04, 0x1e
        /*02e2*/ 	.short	(.L_54 - .L_53)
.L_53:
        /*02e4*/ 	.word	0x00000000


	//----- nvinfo : EIATTR_CBANK_PARAM_SIZE
	.align		4
.L_54:
        /*02e8*/ 	.byte	0x03, 0x19
        /*02ea*/ 	.short	0x0050


	//----- nvinfo : EIATTR_PARAM_CBANK
	.align		4
        /*02ec*/ 	.byte	0x04, 0x0a
        /*02ee*/ 	.short	(.L_56 - .L_55)
	.align		4
.L_55:
        /*02f0*/ 	.word	index@(.nv.constant0.gluon_tcgen05)
        /*02f4*/ 	.short	0x0380
        /*02f6*/ 	.short	0x0050


	//----- nvinfo : EIATTR_SW_WAR
	.align		4
.L_56:
        /*02f8*/ 	.byte	0x04, 0x36
        /*02fa*/ 	.short	(.L_58 - .L_57)
.L_57:
        /*02fc*/ 	.word	0x00000008
.L_58:


//--------------------- .nv.compat                --------------------------
	.section	.nv.compat,"",@"SHT_CUDA_COMPAT_INFO"
	.align	4
        /*0000*/ 	.byte	0x02, 0x02, 0x02, 0x00, 0x02, 0x05, 0x05, 0x00, 0x02, 0x03, 0x03, 0x00, 0x02, 0x06, 0x01, 0x00


//--------------------- .nv.callgraph             --------------------------
	.section	.nv.callgraph,"",@"SHT_CUDA_CALLGRAPH"
	.align	4
	.sectionentsize	8
	.align		4
        /*0000*/ 	.word	0x00000000
	.align		4
        /*0004*/ 	.word	0xffffffff
	.align		4
        /*0008*/ 	.word	0x00000000
	.align		4
        /*000c*/ 	.word	0xfffffffe
	.align		4
        /*0010*/ 	.word	0x00000000
	.align		4
        /*0014*/ 	.word	0xfffffffd
	.align		4
        /*0018*/ 	.word	0x00000000
	.align		4
        /*001c*/ 	.word	0xfffffffc


//--------------------- .text.gluon_tcgen05       --------------------------
	.section	.text.gluon_tcgen05,"ax",@progbits
	.align	128
        .global         gluon_tcgen05
        .type           gluon_tcgen05,@function
        .size           gluon_tcgen05,(.L_x_81 - gluon_tcgen05)
        .other          gluon_tcgen05,@"STO_CUDA_ENTRY STV_DEFAULT"
gluon_tcgen05:
.text.gluon_tcgen05:
[----:B------:R-:W1:Y:S01]  /*0000*/  LDC R1, c[0x0][0x37c] ;  /* 0x0000df00ff017b82 */ /* 0x000e620000000800 */
[----:B------:R-:W2:Y:S02]  /*0010*/  S2R R0, SR_TID.X ;  /* 0x0000000000007919 */ /* 0x000ea40000002100 */
[----:B--2---:R-:W-:-:S13]  /*0020*/  ISETP.GE.U32.AND P2, PT, R0, 0x20, PT ;  /* 0x000000200000780c */ /* 0x004fda0003f46070 */
[----:B------:R-:W-:Y:S05]  /*0030*/  @P2 BRA `(.L_x_0) ;  /* 0x0000000000b82947 */ /* 0x000fea0003800000 */
[----:B------:R-:W2:Y:S01]  /*0040*/  S2UR UR6, SR_CgaCtaId ;  /* 0x00000000000679c3 */ /* 0x000ea20000008800 */
[----:B------:R-:W-:Y:S01]  /*0050*/  NOP ;  /* 0x0000000000007918 */ /* 0x000fe20000000000 */
[----:B------:R-:W-:Y:S02]  /*0060*/  UMOV UR4, 0x40 ;  /* 0x0000004000047882 */ /* 0x000fe40000000000 */
[----:B--2---:R-:W-:-:S09]  /*0070*/  ULEA UR4, UR6, UR4, 0x18 ;  /* 0x0000000406047291 */ /* 0x004fd2000f8ec0ff */
[----:B------:R-:W2:Y:S01]  /*0080*/  LDS.U8 R2, [UR4] ;  /* 0x00000004ff027984 */ /* 0x000ea20008000000 */
[----:B------:R-:W-:Y:S02]  /*0090*/  UMOV UR4, 0x400 ;  /* 0x0000040000047882 */ /* 0x000fe40000000000 */
[----:B------:R-:W-:Y:S01]  /*00a0*/  ULEA UR4, UR6, UR4, 0x18 ;  /* 0x0000000406047291 */ /* 0x000fe2000f8ec0ff */
[----:B--2---:R-:W-:-:S13]  /*00b0*/  ISETP.NE.AND P0, PT, R2, RZ, PT ;  /* 0x000000ff0200720c */ /* 0x004fda0003f05270 */
[----:B------:R-:W-:Y:S05]  /*00c0*/  @P0 BRA `(.L_x_1) ;  /* 0x00000000007c0947 */ /* 0x000fea0003800000 */
[----:B------:R-:W-:-:S13]  /*00d0*/  ELECT P0, URZ, PT ;  /* 0x0000000000ff782f */ /* 0x000fda0003800000 */
[----:B------:R-:W-:Y:S05]  /*00e0*/  @!P0 BRA `(.L_x_2) ;  /* 0x0000000000848947 */ /* 0x000fea0003800000 */
[----:B------:R-:W-:Y:S01]  /*00f0*/  UMOV UR5, 0x2 ;  /* 0x0000000200057882 */ /* 0x000fe20000000000 */
[----:B------:R-:W-:Y:S02]  /*0100*/  IMAD.MOV.U32 R5, RZ, RZ, 0x1 ;  /* 0x00000001ff057424 */ /* 0x000fe400078e00ff */
[----:B------:R-:W-:Y:S02]  /*0110*/  IMAD.MOV.U32 R3, RZ, RZ, 0x3 ;  /* 0x00000003ff037424 */ /* 0x000fe400078e00ff */
[----:B------:R-:W-:Y:S04]  /*0120*/  DEPBAR.LE SB2, 0x36 ;  /* 0x0000ad800000791a */ /* 0x000fe80000000000 */
[----:B------:R-:W2:Y:S02]  /*0130*/  UTCATOMSWS.FIND_AND_SET.ALIGN UP0, UR5, UR5 ;  /* 0x00000005000575e3 */ /* 0x000ea40008000800 */
[----:B--2---:R-:W-:-:S04]  /*0140*/  PLOP3.LUT P0, PT, PT, PT, UP0, 0x80, 0x8 ;  /* 0x000000000008781c */ /* 0x004fc80003f0f008 */
[----:B------:R-:W-:-:S04]  /*0150*/  SEL R2, RZ, 0xffffffff, !P0 ;  /* 0xffffffffff027807 */ /* 0x000fc80004000000 */
[----:B------:R-:W-:Y:S01]  /*0160*/  ISETP.NE.AND P0, PT, R2, RZ, PT ;  /* 0x000000ff0200720c */ /* 0x000fe20003f05270 */
[----:B------:R-:W-:-:S12]  /*0170*/  IMAD.U32 R2, RZ, RZ, UR5 ;  /* 0x00000005ff027e24 */ /* 0x000fd8000f8e00ff */
[----:B------:R-:W-:Y:S05]  /*0180*/  @P0 BRA `(.L_x_3) ;  /* 0x0000000000240947 */ /* 0x000fea0003800000 */
.L_x_4:
[----:B------:R-:W-:Y:S05]  /*0190*/  NANOSLEEP 0x64 ;  /* 0x000000640000795d */ /* 0x000fea0003800000 */
[----:B------:R-:W-:-:S05]  /*01a0*/  UMOV UR5, 0x2 ;  /* 0x0000000200057882 */ /* 0x000fca0000000000 */
[----:B------:R-:W-:Y:S04]  /*01b0*/  DEPBAR.LE SB2, 0x36 ;  /* 0x0000ad800000791a */ /* 0x000fe80000000000 */
[----:B------:R-:W2:Y:S02]  /*01c0*/  UTCATOMSWS.FIND_AND_SET.ALIGN UP0, UR5, UR5 ;  /* 0x00000005000575e3 */ /* 0x000ea40008000800 */
[----:B--2---:R-:W-:-:S04]  /*01d0*/  PLOP3.LUT P0, PT, PT, PT, UP0, 0x80, 0x8 ;  /* 0x000000000008781c */ /* 0x004fc80003f0f008 */
[----:B------:R-:W-:-:S04]  /*01e0*/  SEL R2, RZ, 0xffffffff, !P0 ;  /* 0xffffffffff027807 */ /* 0x000fc80004000000 */
[----:B------:R-:W-:Y:S01]  /*01f0*/  ISETP.NE.AND P0, PT, R2, RZ, PT ;  /* 0x000000ff0200720c */ /* 0x000fe20003f05270 */
[----:B------:R-:W-:-:S12]  /*0200*/  IMAD.U32 R2, RZ, RZ, UR5 ;  /* 0x00000005ff027e24 */ /* 0x000fd8000f8e00ff */
[----:B------:R-:W-:Y:S05]  /*0210*/  @!P0 BRA `(.L_x_4) ;  /* 0xfffffffc00dc8947 */ /* 0x000fea000383ffff */
.L_x_3:
[C---:B------:R-:W-:Y:S01]  /*0220*/  VIADD R4, R2.reuse, 0x10 ;  /* 0x0000001002047836 */ /* 0x040fe20000000000 */
[----:B------:R-:W-:Y:S01]  /*0230*/  UMOV UR5, 0x50 ;  /* 0x0000005000057882 */ /* 0x000fe20000000000 */
[----:B------:R-:W-:Y:S01]  /*0240*/  SHF.L.U32 R3, R3, R2, RZ ;  /* 0x0000000203037219 */ /* 0x000fe200000006ff */
[----:B------:R-:W-:Y:S01]  /*0250*/  ULEA UR5, UR6, UR5, 0x18 ;  /* 0x0000000506057291 */ /* 0x000fe2000f8ec0ff */
[----:B------:R-:W-:Y:S01]  /*0260*/  IMAD.SHL.U32 R2, R2, 0x20, RZ ;  /* 0x0000002002027824 */ /* 0x000fe200078e00ff */
[----:B------:R-:W-:-:S04]  /*0270*/  SHF.L.U32 R4, R5, R4, RZ ;  /* 0x0000000405047219 */ /* 0x000fc800000006ff */
[----:B------:R-:W-:-:S05]  /*0280*/  LOP3.LUT R3, R4, R3, RZ, 0xfc, !PT ;  /* 0x0000000304037212 */ /* 0x000fca00078efcff */
[----:B------:R2:W-:Y:S04]  /*0290*/  ATOMS.OR RZ, [UR5], R3 ;  /* 0x00000003ffff798c */ /* 0x0005e8000b000005 */
[----:B------:R2:W-:Y:S01]  /*02a0*/  STS [UR4], R2 ;  /* 0x00000002ff007988 */ /* 0x0005e20008000804 */
[----:B------:R-:W-:Y:S05]  /*02b0*/  BRA `(.L_x_2) ;  /* 0x0000000000107947 */ /* 0x000fea0003800000 */
.L_x_1:
[----:B------:R-:W-:Y:S01]  /*02c0*/  IMAD.MOV.U32 R3, RZ, RZ, -0x1 ;  /* 0xffffffffff037424 */ /* 0x000fe200078e00ff */
[----:B------:R-:W-:-:S04]  /*02d0*/  MOV R2, 0x300 ;  /* 0x0000030000027802 */ /* 0x000fc80000000f00 */
[----:B------:R2:W-:Y:S03]  /*02e0*/  STS [UR4], R3 ;  /* 0x00000003ff007988 */ /* 0x0005e60008000804 */
[----:B-12---:R-:W-:Y:S05]  /*02f0*/  CALL.REL.NOINC `($__internal_1_$__cuda_sm10x_tcgen05_guardrail_trap_phase_invalid_during_alloc) ;  /* 0x0000002400387944 */ /* 0x006fea0003c00000 */
.L_x_2:
[----:B------:R-:W-:Y:S05]  /*0300*/  WARPSYNC.ALL ;  /* 0x0000000000007948 */ /* 0x000fea0003800000 */
[----:B------:R-:W-:Y:S01]  /*0310*/  NOP ;  /* 0x0000000000007918 */ /* 0x000fe20000000000 */
.L_x_0:
[----:B------:R-:W3:Y:S08]  /*0320*/  S2UR UR4, SR_CgaCtaId ;  /* 0x00000000000479c3 */ /* 0x000ef00000008800 */
[----:B------:R-:W-:Y:S01]  /*0330*/  BAR.SYNC.DEFER_BLOCKING 0x0 ;  /* 0x0000000000007b1d */ /* 0x000fe20000010000 */
[----:B------:R-:W-:-:S05]  /*0340*/  LOP3.LUT R36, R0, 0x7f, RZ, 0xc0, !PT ;  /* 0x0000007f00247812 */ /* 0x000fca00078ec0ff */
[----:B------:R-:W-:Y:S02]  /*0350*/  UMOV UR8, 0x400 ;  /* 0x0000040000087882 */ /* 0x000fe40000000000 */
[----:B------:R-:W4:Y:S08]  /*0360*/  LDC R8, c[0x0][0x3a0] ;  /* 0x0000e800ff087b82 */ /* 0x000f300000000800 */
[----:B------:R-:W5:Y:S01]  /*0370*/  S2UR UR9, SR_CTAID.Y ;  /* 0x00000000000979c3 */ /* 0x000f620000002600 */
[----:B---3--:R-:W-:-:S09]  /*0380*/  ULEA UR8, UR4, UR8, 0x18 ;  /* 0x0000000804087291 */ /* 0x008fd2000f8ec0ff */
[----:B------:R-:W3:Y:S01]  /*0390*/  LDS R4, [UR8] ;  /* 0x00000008ff047984 */ /* 0x000ee20008000800 */
[----:B------:R-:W-:Y:S06]  /*03a0*/  BAR.SYNC.DEFER_BLOCKING 0x0 ;  /* 0x0000000000007b1d */ /* 0x000fec0000010000 */
[----:B------:R-:W-:Y:S05]  /*03b0*/  @P2 BRA `(.L_x_5) ;  /* 0x0000000000182947 */ /* 0x000fea0003800000 */
[----:B------:R-:W-:Y:S01]  /*03c0*/  ELECT P0, URZ, PT ;  /* 0x0000000000ff782f */ /* 0x000fe20003800000 */
[----:B--2---:R-:W-:Y:S01]  /*03d0*/  IMAD.MOV.U32 R2, RZ, RZ, 0x1 ;  /* 0x00000001ff027424 */ /* 0x004fe200078e00ff */
[----:B------:R-:W-:Y:S01]  /*03e0*/  UMOV UR5, 0x40 ;  /* 0x0000004000057882 */ /* 0x000fe20000000000 */
[----:B------:R-:W-:Y:S01]  /*03f0*/  UVIRTCOUNT.DEALLOC.SMPOOL 0x80 ;  /* 0x000000800000784c */ /* 0x000fe20000000000 */
[----:B------:R-:W-:-:S09]  /*0400*/  ULEA UR5, UR4, UR5, 0x18 ;  /* 0x0000000504057291 */ /* 0x000fd2000f8ec0ff */
[----:B------:R2:W-:Y:S03]  /*0410*/  @P0 STS.U8 [UR5], R2 ;  /* 0x00000002ff000988 */ /* 0x0005e60008000005 */
.L_x_5:
[----:B------:R-:W2:Y:S01]  /*0420*/  S2UR UR4, SR_CTAID.Z ;  /* 0x00000000000479c3 */ /* 0x000ea20000002700 */
[----:B------:R-:W5:Y:S01]  /*0430*/  LDCU UR5, c[0x0][0x370] ;  /* 0x00006e00ff0577ac */ /* 0x000f620008000800 */
[----:B------:R-:W-:Y:S01]  /*0440*/  ISETP.GE.U32.AND P0, PT, R36, 0x20, PT ;  /* 0x000000202400780c */ /* 0x000fe20003f06070 */
[----:B----4-:R-:W-:Y:S01]  /*0450*/  VIADD R5, R8, 0xffffffff ;  /* 0xffffffff08057836 */ /* 0x010fe20000000000 */
[C---:B------:R-:W-:Y:S01]  /*0460*/  ISETP.NE.U32.AND P3, PT, R36.reuse, RZ, PT ;  /* 0x000000ff2400720c */ /* 0x040fe20003f65070 */
[----:B------:R-:W2:Y:S02]  /*0470*/  LDCU UR6, c[0x0][0x374] ;  /* 0x00006e80ff0677ac */ /* 0x000ea40008000800 */
[----:B--2---:R-:W-:Y:S01]  /*0480*/  LEA R3, R36, UR8, 0x2 ;  /* 0x0000000824037c11 */ /* 0x004fe2000f8e10ff */
[----:B------:R-:W-:Y:S01]  /*0490*/  BSSY.RECONVERGENT B0, `(.L_x_6) ;  /* 0x0000015000007945 */ /* 0x000fe20003800200 */
[----:B------:R-:W5:Y:S01]  /*04a0*/  S2UR UR7, SR_CTAID.X ;  /* 0x00000000000779c3 */ /* 0x000f620000002500 */
[----:B------:R-:W2:Y:S01]  /*04b0*/  LDCU.64 UR20, c[0x0][0x3c0] ;  /* 0x00007800ff1477ac */ /* 0x000ea20008000a00 */
[----:B---3--:R-:W-:-:S04]  /*04c0*/  R2UR UR23, R4 ;  /* 0x00000000041772ca */ /* 0x008fc800000e0000 */
[----:B------:R3:W-:Y:S02]  /*04d0*/  @!P0 STS [R3], RZ ;  /* 0x000000ff03008388 */ /* 0x0007e40000000800 */
[----:B------:R-:W4:Y:S01]  /*04e0*/  LDC R2, c[0x0][0x398] ;  /* 0x0000e600ff027b82 */ /* 0x000f220000000800 */
[----:B------:R-:W-:Y:S01]  /*04f0*/  NOP ;  /* 0x0000000000007918 */ /* 0x000fe20000000000 */
[----:B------:R3:W-:Y:S01]  /*0500*/  @!P3 STS [UR8+0x20], R5 ;  /* 0x00002005ff00b988 */ /* 0x0007e20008000808 */
[----:B-----5:R-:W-:-:S04]  /*0510*/  UIMAD UR4, UR4, UR6, UR9 ;  /* 0x00000006040472a4 */ /* 0x020fc8000f8e0209 */
[----:B------:R-:W-:-:S04]  /*0520*/  UIMAD UR4, UR4, UR5, UR7 ;  /* 0x00000005040472a4 */ /* 0x000fc8000f8e0207 */
[----:B------:R-:W-:-:S04]  /*0530*/  UIMAD UR4, UR4, 0x180, URZ ;  /* 0x00000180040478a4 */ /* 0x000fc8000f8e02ff */
[----:B--2---:R-:W-:Y:S01]  /*0540*/  UIADD3 UR24, UP0, UPT, UR4, UR20, URZ ;  /* 0x0000001404187290 */ /* 0x004fe2000ff1e0ff */
[----:B----4-:R-:W-:-:S03]  /*0550*/  VIADD R2, R2, 0xffffffff ;  /* 0xffffffff02027836 */ /* 0x010fc60000000000 */
[----:B------:R-:W-:Y:S01]  /*0560*/  ULEA.HI.X.SX32 UR25, UR4, UR21, 0x1, UP0 ;  /* 0x0000001504197291 */ /* 0x000fe200080f0eff */
[----:B---3--:R-:W-:Y:S11]  /*0570*/  @P3 BRA `(.L_x_7) ;  /* 0x0000000000183947 */ /* 0x008ff60003800000 */
[----:B------:R-:W2:Y:S01]  /*0580*/  LDS R4, [UR8+0x8] ;  /* 0x00000808ff047984 */ /* 0x000ea20008000800 */
[----:B------:R-:W3:Y:S01]  /*0590*/  LDC.64 R10, c[0x0][0x380] ;  /* 0x0000e000ff0a7b82 */ /* 0x000ee20000000a00 */
[----:B------:R-:W-:Y:S02]  /*05a0*/  IMAD.MOV.U32 R7, RZ, RZ, 0x70 ;  /* 0x00000070ff077424 */ /* 0x000fe400078e00ff */
[----:B---3--:R3:W-:Y:S03]  /*05b0*/  STS.64 [UR8], R10 ;  /* 0x0000000aff007988 */ /* 0x0087e60008000a08 */
[----:B--2---:R-:W-:-:S05]  /*05c0*/  LOP3.LUT R4, R4, 0x10, R7, 0xd8, !PT ;  /* 0x0000001004047812 */ /* 0x004fca00078ed807 */
[----:B------:R3:W-:Y:S02]  /*05d0*/  STS [UR8+0x8], R4 ;  /* 0x00000804ff007988 */ /* 0x0007e40008000808 */
.L_x_7:
[----:B------:R-:W-:Y:S05]  /*05e0*/  BSYNC.RECONVERGENT B0 ;  /* 0x0000000000007941 */ /* 0x000fea0003800200 */
.L_x_6:
[----:B------:R-:W-:Y:S04]  /*05f0*/  BSSY.RECONVERGENT B0, `(.L_x_8) ;  /* 0x000000a000007945 */ /* 0x000fe80003800200 */
[----:B------:R-:W-:Y:S05]  /*0600*/  @P3 BRA `(.L_x_9) ;  /* 0x0000000000203947 */ /* 0x000fea0003800000 */
[----:B---3--:R-:W2:Y:S01]  /*0610*/  LDS R4, [UR8+0x34] ;  /* 0x00003408ff047984 */ /* 0x008ea20008000800 */
[----:B------:R-:W-:Y:S02]  /*0620*/  IMAD.MOV.U32 R7, RZ, RZ, 0x1f000000 ;  /* 0x1f000000ff077424 */ /* 0x000fe400078e00ff */
[----:B------:R-:W-:Y:S01]  /*0630*/  @!P3 IMAD.MOV.U32 R6, RZ, RZ, 0x3f ;  /* 0x0000003fff06b424 */ /* 0x000fe200078e00ff */
[----:B------:R-:W3:Y:S02]  /*0640*/  @!P3 LDS R9, [UR8+0x38] ;  /* 0x00003808ff09b984 */ /* 0x000ee40008000800 */
[----:B--2---:R-:W-:Y:S02]  /*0650*/  LOP3.LUT R4, R4, 0xff000000, R7, 0xb8, !PT ;  /* 0xff00000004047812 */ /* 0x004fe400078eb807 */
[----:B---3--:R-:W-:-:S03]  /*0660*/  @!P3 LOP3.LUT R6, R9, 0xff, R6, 0xb8, !PT ;  /* 0x000000ff0906b812 */ /* 0x008fc600078eb806 */
[----:B------:R2:W-:Y:S04]  /*0670*/  STS [UR8+0x34], R4 ;  /* 0x00003404ff007988 */ /* 0x0005e80008000808 */
[----:B------:R2:W-:Y:S02]  /*0680*/  @!P3 STS [UR8+0x38], R6 ;  /* 0x00003806ff00b988 */ /* 0x0005e40008000808 */
.L_x_9:
[----:B------:R-:W-:Y:S05]  /*0690*/  BSYNC.RECONVERGENT B0 ;  /* 0x0000000000007941 */ /* 0x000fea0003800200 */
.L_x_8:
[----:B------:R-:W-:Y:S04]  /*06a0*/  BSSY.RECONVERGENT B0, `(.L_x_10) ;  /* 0x000000a000007945 */ /* 0x000fe80003800200 */
[----:B------:R-:W-:Y:S05]  /*06b0*/  @P3 BRA `(.L_x_11) ;  /* 0x0000000000203947 */ /* 0x000fea0003800000 */
[----:B--23--:R-:W2:Y:S01]  /*06c0*/  LDS R4, [UR8+0x1c] ;  /* 0x00001c08ff047984 */ /* 0x00cea20008000800 */
[----:B------:R-:W3:Y:S03]  /*06d0*/  LDC.64 R10, c[0x0][0x3a8] ;  /* 0x0000ea00ff0a7b82 */ /* 0x000ee60000000a00 */
[----:B------:R4:W-:Y:S01]  /*06e0*/  STS [UR8+0x24], R2 ;  /* 0x00002402ff007988 */ /* 0x0009e20008000808 */
[--C-:B---3--:R-:W-:Y:S02]  /*06f0*/  SHF.R.U32.HI R7, RZ, 0x4, R11.reuse ;  /* 0x00000004ff077819 */ /* 0x108fe4000001160b */
[----:B------:R-:W-:-:S05]  /*0700*/  SHF.R.U64 R6, R10, 0x4, R11 ;  /* 0x000000040a067819 */ /* 0x000fca000000120b */
[----:B------:R4:W-:Y:S01]  /*0710*/  STS [UR8+0xc], R6 ;  /* 0x00000c06ff007988 */ /* 0x0009e20008000808 */
[----:B--2---:R-:W-:-:S05]  /*0720*/  LOP3.LUT R4, R4, 0xf, R7, 0xb8, !PT ;  /* 0x0000000f04047812 */ /* 0x004fca00078eb807 */
[----:B------:R4:W-:Y:S02]  /*0730*/  STS [UR8+0x1c], R4 ;  /* 0x00001c04ff007988 */ /* 0x0009e40008000808 */
.L_x_11:
[----:B------:R-:W-:Y:S05]  /*0740*/  BSYNC.RECONVERGENT B0 ;  /* 0x0000000000007941 */ /* 0x000fea0003800200 */
.L_x_10:
[----:B------:R-:W-:Y:S04]  /*0750*/  BSSY.RECONVERGENT B1, `(.L_x_12) ;  /* 0x000001d000017945 */ /* 0x000fe80003800200 */
[----:B------:R-:W-:Y:S04]  /*0760*/  BSSY.RELIABLE B0, `(.L_x_13) ;  /* 0x0000018000007945 */ /* 0x000fe80003800100 */
[----:B------:R-:W-:Y:S05]  /*0770*/  @P3 BRA `(.L_x_14) ;  /* 0x00000000001c3947 */ /* 0x000fea0003800000 */
[----:B--234-:R-:W2:Y:S02]  /*0780*/  LDS R4, [UR8+0x34] ;  /* 0x00003408ff047984 */ /* 0x01cea40008000800 */
[----:B--2---:R-:W-:-:S05]  /*0790*/  LOP3.LUT R4, R4, 0x7, RZ, 0xb8, !PT ;  /* 0x0000000704047812 */ /* 0x004fca00078eb8ff */
[----:B------:R2:W-:Y:S01]  /*07a0*/  STS [UR8+0x34], R4 ;  /* 0x00003404ff007988 */ /* 0x0005e20008000808 */
[----:B------:R-:W-:Y:S05]  /*07b0*/  @P3 BRA `(.L_x_15) ;  /* 0x00000000001c3947 */ /* 0x000fea0003800000 */
[----:B--2---:R-:W2:Y:S02]  /*07c0*/  LDS R4, [UR8+0x34] ;  /* 0x00003408ff047984 */ /* 0x004ea40008000800 */
[----:B--2---:R-:W-:-:S05]  /*07d0*/  LOP3.LUT R4, R4, 0x38, RZ, 0xb8, !PT ;  /* 0x0000003804047812 */ /* 0x004fca00078eb8ff */
[----:B------:R5:W-:Y:S02]  /*07e0*/  STS [UR8+0x34], R4 ;  /* 0x00003404ff007988 */ /* 0x000be40008000808 */
.L_x_14:
[----:B------:R-:W-:Y:S05]  /*07f0*/  @P3 BRA `(.L_x_16) ;  /* 0x00000000001c3947 */ /* 0x000fea0003800000 */
[----:B--2345:R-:W2:Y:S02]  /*0800*/  LDS R4, [UR8+0x8] ;  /* 0x00000808ff047984 */ /* 0x03cea40008000800 */
[----:B--2---:R-:W-:-:S05]  /*0810*/  LOP3.LUT R4, R4, 0x780, RZ, 0xb8, !PT ;  /* 0x0000078004047812 */ /* 0x004fca00078eb8ff */
[----:B------:R3:W-:Y:S02]  /*0820*/  STS [UR8+0x8], R4 ;  /* 0x00000804ff007988 */ /* 0x0007e40008000808 */
.L_x_15:
[----:B------:R-:W-:Y:S05]  /*0830*/  @P3 BRA `(.L_x_17) ;  /* 0x0000000000283947 */ /* 0x000fea0003800000 */
[----:B--23--:R-:W2:Y:S02]  /*0840*/  LDS R4, [UR8+0x8] ;  /* 0x00000808ff047984 */ /* 0x00cea40008000800 */
[----:B--2---:R-:W-:-:S05]  /*0850*/  LOP3.LUT R4, R4, 0x1800, RZ, 0xb8, !PT ;  /* 0x0000180004047812 */ /* 0x004fca00078eb8ff */
[----:B------:R2:W-:Y:S02]  /*0860*/  STS [UR8+0x8], R4 ;  /* 0x00000804ff007988 */ /* 0x0005e40008000808 */
.L_x_16:
[----:B------:R-:W-:Y:S05]  /*0870*/  @P3 BREAK.RELIABLE B0 ;  /* 0x0000000000003942 */ /* 0x000fea0003800100 */
[----:B------:R-:W-:Y:S05]  /*0880*/  @P3 BRA `(.L_x_18) ;  /* 0x0000000000243947 */ /* 0x000fea0003800000 */
[----:B------:R-:W2:Y:S02]  /*0890*/  LDS R7, [UR8+0x8] ;  /* 0x00000808ff077984 */ /* 0x000ea40008000800 */
[----:B--2345:R-:W-:-:S05]  /*08a0*/  IMAD.MOV.U32 R4, RZ, RZ, 0x6000 ;  /* 0x00006000ff047424 */ /* 0x03cfca00078e00ff */
[----:B------:R-:W-:-:S04]  /*08b0*/  LOP3.LUT R4, R7, 0x2000, R4, 0xd8, !PT ;  /* 0x0000200007047812 */ /* 0x000fc800078ed804 */
[----:B------:R-:W-:-:S05]  /*08c0*/  LOP3.LUT R4, R4, 0x400000, RZ, 0xb8, !PT ;  /* 0x0040000004047812 */ /* 0x000fca00078eb8ff */
[----:B------:R4:W-:Y:S02]  /*08d0*/  STS [UR8+0x8], R4 ;  /* 0x00000804ff007988 */ /* 0x0009e40008000808 */
.L_x_17:
[----:B------:R-:W-:Y:S05]  /*08e0*/  BSYNC.RELIABLE B0 ;  /* 0x0000000000007941 */ /* 0x000fea0003800100 */
.L_x_13:
[----:B--234-:R-:W2:Y:S02]  /*08f0*/  @!P3 LDS R4, [UR8+0x8] ;  /* 0x00000808ff04b984 */ /* 0x01cea40008000800 */
[----:B--2---:R-:W-:-:S05]  /*0900*/  @!P3 LOP3.LUT R4, R4, 0x8000, RZ, 0xb8, !PT ;  /* 0x000080000404b812 */ /* 0x004fca00078eb8ff */
[----:B------:R2:W-:Y:S02]  /*0910*/  @!P3 STS [UR8+0x8], R4 ;  /* 0x00000804ff00b988 */ /* 0x0005e40008000808 */
.L_x_18:
[----:B------:R-:W-:Y:S05]  /*0920*/  BSYNC.RECONVERGENT B1 ;  /* 0x0000000000017941 */ /* 0x000fea0003800200 */
.L_x_12:
[----:B------:R-:W-:Y:S05]  /*0930*/  WARPSYNC.ALL ;  /* 0x0000000000007948 */ /* 0x000fea0003800000 */
[----:B------:R-:W-:Y:S01]  /*0940*/  NOP ;  /* 0x0000000000007918 */ /* 0x000fe20000000000 */
[----:B--2345:R-:W2:Y:S02]  /*0950*/  LDC R4, c[0x0][0x39c] ;  /* 0x0000e700ff047b82 */ /* 0x03cea40000000800 */
[----:B--2---:R-:W-:Y:S01]  /*0960*/  VIADD R4, R4, 0xffffffff ;  /* 0xffffffff04047836 */ /* 0x004fe20000000000 */
[----:B------:R-:W-:Y:S06]  /*0970*/  @P0 BRA `(.L_x_19) ;  /* 0x0000000000300947 */ /* 0x000fec0003800000 */
[----:B------:R-:W2:Y:S01]  /*0980*/  S2R R6, SR_LANEID ;  /* 0x0000000000067919 */ /* 0x000ea20000000000 */
[----:B------:R-:W-:Y:S05]  /*0990*/  WARPSYNC.ALL ;  /* 0x0000000000007948 */ /* 0x000fea0003800000 */
[----:B------:R-:W-:Y:S01]  /*09a0*/  NOP ;  /* 0x0000000000007918 */ /* 0x000fe20000000000 */
[----:B--2---:R-:W-:-:S05]  /*09b0*/  IMAD.SHL.U32 R9, R6, 0x4, RZ ;  /* 0x0000000406097824 */ /* 0x004fca00078e00ff */
[----:B------:R-:W2:Y:S01]  /*09c0*/  LDS R11, [R9+UR8] ;  /* 0x00000008090b7984 */ /* 0x000ea20008000800 */
[----:B------:R-:W-:-:S05]  /*09d0*/  IADD3 R6, P1, PT, R9, UR24, RZ ;  /* 0x0000001809067c10 */ /* 0x000fca000ff3e0ff */
[----:B------:R-:W-:-:S05]  /*09e0*/  IMAD.X R7, RZ, RZ, UR25, P1 ;  /* 0x00000019ff077e24 */ /* 0x000fca00088e06ff */
[----:B--2---:R2:W3:Y:S01]  /*09f0*/  ATOMG.E.EXCH.STRONG.GPU PT, RZ, [R6], R11 ;  /* 0x0000000b06ff73a8 */ /* 0x0044e200041ee100 */
[----:B------:R-:W-:-:S04]  /*0a00*/  DEPBAR {5,4,3,2,1,0} ;  /* 0x0000003f0000791a */ /* 0x000fc80000000000 */
[----:B------:R-:W4:Y:S02]  /*0a10*/  CCTL.E.C.LDCU.IV.DEEP [UR24] ;  /* 0x0000000018007540 */ /* 0x000f240009c08000 */
[----:B----4-:R2:W-:Y:S01]  /*0a20*/  UTMACCTL.IV [UR24] ;  /* 0x00000000180079b9 */ /* 0x0105e20008000000 */
[----:B------:R-:W-:Y:S01]  /*0a30*/  NOP ;  /* 0x0000000000007918 */ /* 0x000fe20000000000 */
.L_x_19:
[----:B------:R-:W-:Y:S05]  /*0a40*/  @P0 BRA `(.L_x_20) ;  /* 0x00000000000c0947 */ /* 0x000fea0003800000 */
[----:B------:R0:W-:Y:S01]  /*0a50*/  UTMACMDFLUSH ;  /* 0x00000000000079b7 */ /* 0x0001e20000000000 */
[----:B------:R-:W-:Y:S05]  /*0a60*/  @P0 BRA `(.L_x_20) ;  /* 0x0000000000040947 */ /* 0x000fea0003800000 */
[----:B------:R-:W-:-:S04]  /*0a70*/  DEPBAR.LE SB0, 0x0 ;  /* 0x000080000000791a */ /* 0x000fc80000000000 */
.L_x_20:
[----:B------:R-:W-:Y:S05]  /*0a80*/  WARPSYNC.ALL ;  /* 0x0000000000007948 */ /* 0x000fea0003800000 */
[----:B------:R-:W-:Y:S01]  /*0a90*/  NOP ;  /* 0x0000000000007918 */ /* 0x000fe20000000000 */
[----:B---3--:R-:W-:Y:S06]  /*0aa0*/  BAR.SYNC.DEFER_BLOCKING 0x0 ;  /* 0x0000000000007b1d */ /* 0x008fec0000010000 */
[----:B------:R-:W-:Y:S02]  /*0ab0*/  BSSY.RECONVERGENT B1, `(.L_x_21) ;  /* 0x000000b000017945 */ /* 0x000fe40003800200 */
[----:B------:R-:W-:Y:S06]  /*0ac0*/  BAR.SYNC.DEFER_BLOCKING 0x0 ;  /* 0x0000000000007b1d */ /* 0x000fec0000010000 */
[----:B------:R3:W-:Y:S01]  /*0ad0*/  @!P0 STS [R3], RZ ;  /* 0x000000ff03008388 */ /* 0x0007e20000000800 */
[----:B------:R-:W-:Y:S01]  /*0ae0*/  NOP ;  /* 0x0000000000007918 */ /* 0x000fe20000000000 */
[----:B------:R-:W-:Y:S05]  /*0af0*/  @P3 BRA `(.L_x_22) ;  /* 0x0000000000183947 */ /* 0x000fea0003800000 */
[----:B--2---:R-:W2:Y:S01]  /*0b00*/  LDS R6, [UR8+0x8] ;  /* 0x00000808ff067984 */ /* 0x004ea20008000800 */
[----:B------:R-:W4:Y:S01]  /*0b10*/  LDC.64 R10, c[0x0][0x388] ;  /* 0x0000e200ff0a7b82 */ /* 0x000f220000000a00 */
[----:B------:R-:W-:Y:S02]  /*0b20*/  IMAD.MOV.U32 R7, RZ, RZ, 0x70 ;  /* 0x00000070ff077424 */ /* 0x000fe400078e00ff */
[----:B----4-:R4:W-:Y:S03]  /*0b30*/  STS.64 [UR8], R10 ;  /* 0x0000000aff007988 */ /* 0x0109e60008000a08 */
[----:B--2---:R-:W-:-:S05]  /*0b40*/  LOP3.LUT R6, R6, 0x10, R7, 0xd8, !PT ;  /* 0x0000001006067812 */ /* 0x004fca00078ed807 */
[----:B------:R4:W-:Y:S02]  /*0b50*/  STS [UR8+0x8], R6 ;  /* 0x00000806ff007988 */ /* 0x0009e40008000808 */
.L_x_22:
[----:B--2---:R-:W-:Y:S05]  /*0b60*/  BSYNC.RECONVERGENT B1 ;  /* 0x0000000000017941 */ /* 0x004fea0003800200 */
.L_x_21:
[----:B------:R-:W-:Y:S04]  /*0b70*/  BSSY.RECONVERGENT B1, `(.L_x_23) ;  /* 0x000000a000017945 */ /* 0x000fe80003800200 */
[----:B------:R-:W-:Y:S05]  /*0b80*/  @P3 BRA `(.L_x_24) ;  /* 0x0000000000203947 */ /* 0x000fea0003800000 */
[----:B----4-:R-:W2:Y:S01]  /*0b90*/  LDS R6, [UR8+0x34] ;  /* 0x00003408ff067984 */ /* 0x010ea20008000800 */
[----:B------:R-:W-:Y:S02]  /*0ba0*/  IMAD.MOV.U32 R7, RZ, RZ, 0x3f000000 ;  /* 0x3f000000ff077424 */ /* 0x000fe400078e00ff */
[----:B------:R-:W-:Y:S01]  /*0bb0*/  @!P3 IMAD.MOV.U32 R9, RZ, RZ, 0x1f ;  /* 0x0000001fff09b424 */ /* 0x000fe200078e00ff */
[----:B------:R-:W4:Y:S02]  /*0bc0*/  @!P3 LDS R10, [UR8+0x38] ;  /* 0x00003808ff0ab984 */ /* 0x000f240008000800 */
[----:B--2---:R-:W-:Y:S02]  /*0bd0*/  LOP3.LUT R6, R6, 0xff000000, R7, 0xb8, !PT ;  /* 0xff00000006067812 */ /* 0x004fe400078eb807 */
[----:B----4-:R-:W-:-:S03]  /*0be0*/  @!P3 LOP3.LUT R7, R10, 0xff, R9, 0xb8, !PT ;  /* 0x000000ff0a07b812 */ /* 0x010fc600078eb809 */
[----:B------:R2:W-:Y:S04]  /*0bf0*/  STS [UR8+0x34], R6 ;  /* 0x00003406ff007988 */ /* 0x0005e80008000808 */
[----:B------:R2:W-:Y:S02]  /*0c00*/  @!P3 STS [UR8+0x38], R7 ;  /* 0x00003807ff00b988 */ /* 0x0005e40008000808 */
.L_x_24:
[----:B------:R-:W-:Y:S05]  /*0c10*/  BSYNC.RECONVERGENT B1 ;  /* 0x0000000000017941 */ /* 0x000fea0003800200 */
.L_x_23:
[----:B------:R-:W-:Y:S04]  /*0c20*/  BSSY.RECONVERGENT B1, `(.L_x_25) ;  /* 0x0000004000017945 */ /* 0x000fe80003800200 */
[----:B------:R-:W-:Y:S05]  /*0c30*/  @P3 BRA `(.L_x_26) ;  /* 0x0000000000083947 */ /* 0x000fea0003800000 */
[----:B------:R5:W-:Y:S04]  /*0c40*/  STS [UR8+0x24], R5 ;  /* 0x00002405ff007988 */ /* 0x000be80008000808 */
[----:B------:R5:W-:Y:S02]  /*0c50*/  STS [UR8+0x20], R4 ;  /* 0x00002004ff007988 */ /* 0x000be40008000808 */
.L_x_26:
[----:B------:R-:W-:Y:S05]  /*0c60*/  BSYNC.RECONVERGENT B1 ;  /* 0x0000000000017941 */ /* 0x000fea0003800200 */
.L_x_25:
[----:B------:R-:W-:Y:S04]  /*0c70*/  BSSY.RECONVERGENT B2, `(.L_x_27) ;  /* 0x0000025000027945 */ /* 0x000fe80003800200 */
[----:B------:R-:W-:Y:S04]  /*0c80*/  BSSY.RELIABLE B1, `(.L_x_28) ;  /* 0x0000020000017945 */ /* 0x000fe80003800100 */
[----:B------:R-:W-:Y:S05]  /*0c90*/  @P3 BRA `(.L_x_29) ;  /* 0x00000000002c3947 */ /* 0x000fea0003800000 */
[----:B-----5:R-:W5:Y:S01]  /*0ca0*/  LDS R5, [UR8+0x1c] ;  /* 0x00001c08ff057984 */ /* 0x020f620008000800 */
[----:B--2-4-:R-:W2:Y:S02]  /*0cb0*/  LDC.64 R6, c[0x0][0x3b0] ;  /* 0x0000ec00ff067b82 */ /* 0x014ea40000000a00 */
[--C-:B--2---:R-:W-:Y:S02]  /*0cc0*/  SHF.R.U32.HI R10, RZ, 0x4, R7.reuse ;  /* 0x00000004ff0a7819 */ /* 0x104fe40000011607 */
[----:B------:R-:W-:-:S05]  /*0cd0*/  SHF.R.U64 R6, R6, 0x4, R7 ;  /* 0x0000000406067819 */ /* 0x000fca0000001207 */
[----:B------:R2:W-:Y:S01]  /*0ce0*/  STS [UR8+0xc], R6 ;  /* 0x00000c06ff007988 */ /* 0x0005e20008000808 */
[----:B-----5:R-:W-:-:S05]  /*0cf0*/  LOP3.LUT R5, R5, 0xf, R10, 0xb8, !PT ;  /* 0x0000000f05057812 */ /* 0x020fca00078eb80a */
[----:B------:R2:W-:Y:S01]  /*0d00*/  STS [UR8+0x1c], R5 ;  /* 0x00001c05ff007988 */ /* 0x0005e20008000808 */
[----:B------:R-:W-:Y:S05]  /*0d10*/  @P3 BRA `(.L_x_30) ;  /* 0x00000000001c3947 */ /* 0x000fea0003800000 */
[----:B--2---:R-:W2:Y:S02]  /*0d20*/  LDS R5, [UR8+0x34] ;  /* 0x00003408ff057984 */ /* 0x004ea40008000800 */
[----:B--2---:R-:W-:-:S05]  /*0d30*/  LOP3.LUT R5, R5, 0x7, RZ, 0xb8, !PT ;  /* 0x0000000705057812 */ /* 0x004fca00078eb8ff */
[----:B------:R2:W-:Y:S02]  /*0d40*/  STS [UR8+0x34], R5 ;  /* 0x00003405ff007988 */ /* 0x0005e40008000808 */
.L_x_29:
[----:B------:R-:W-:Y:S05]  /*0d50*/  @P3 BRA `(.L_x_31) ;  /* 0x00000000001c3947 */ /* 0x000fea0003800000 */
[----:B--2--5:R-:W2:Y:S02]  /*0d60*/  LDS R5, [UR8+0x34] ;  /* 0x00003408ff057984 */ /* 0x024ea40008000800 */
[----:B--2---:R-:W-:-:S05]  /*0d70*/  LOP3.LUT R5, R5, 0x38, RZ, 0xb8, !PT ;  /* 0x0000003805057812 */ /* 0x004fca00078eb8ff */
[----:B------:R5:W-:Y:S02]  /*0d80*/  STS [UR8+0x34], R5 ;  /* 0x00003405ff007988 */ /* 0x000be40008000808 */
.L_x_30:
[----:B------:R-:W-:Y:S05]  /*0d90*/  @P3 BRA `(.L_x_32) ;  /* 0x00000000001c3947 */ /* 0x000fea0003800000 */
[----:B--2--5:R-:W2:Y:S02]  /*0da0*/  LDS R5, [UR8+0x8] ;  /* 0x00000808ff057984 */ /* 0x024ea40008000800 */
[----:B--2---:R-:W-:-:S05]  /*0db0*/  LOP3.LUT R5, R5, 0x780, RZ, 0xb8, !PT ;  /* 0x0000078005057812 */ /* 0x004fca00078eb8ff */
[----:B------:R2:W-:Y:S02]  /*0dc0*/  STS [UR8+0x8], R5 ;  /* 0x00000805ff007988 */ /* 0x0005e40008000808 */
.L_x_31:
[----:B------:R-:W-:Y:S05]  /*0dd0*/  @P3 BRA `(.L_x_33) ;  /* 0x0000000000283947 */ /* 0x000fea0003800000 */
[----:B--2--5:R-:W2:Y:S02]  /*0de0*/  LDS R5, [UR8+0x8] ;  /* 0x00000808ff057984 */ /* 0x024ea40008000800 */
[----:B--2---:R-:W-:-:S05]  /*0df0*/  LOP3.LUT R5, R5, 0x1800, RZ, 0xb8, !PT ;  /* 0x0000180005057812 */ /* 0x004fca00078eb8ff */
[----:B------:R2:W-:Y:S02]  /*0e00*/  STS [UR8+0x8], R5 ;  /* 0x00000805ff007988 */ /* 0x0005e40008000808 */
.L_x_32:
[----:B------:R-:W-:Y:S05]  /*0e10*/  @P3 BREAK.RELIABLE B1 ;  /* 0x0000000000013942 */ /* 0x000fea0003800100 */
[----:B------:R-:W-:Y:S05]  /*0e20*/  @P3 BRA `(.L_x_34) ;  /* 0x0000000000243947 */ /* 0x000fea0003800000 */
[----:B--2--5:R-:W2:Y:S01]  /*0e30*/  LDS R5, [UR8+0x8] ;  /* 0x00000808ff057984 */ /* 0x024ea20008000800 */
[----:B----4-:R-:W-:-:S05]  /*0e40*/  IMAD.MOV.U32 R6, RZ, RZ, 0x6000 ;  /* 0x00006000ff067424 */ /* 0x010fca00078e00ff */
[----:B--2---:R-:W-:-:S04]  /*0e50*/  LOP3.LUT R5, R5, 0x4000, R6, 0xd8, !PT ;  /* 0x0000400005057812 */ /* 0x004fc800078ed806 */
[----:B------:R-:W-:-:S05]  /*0e60*/  LOP3.LUT R5, R5, 0x400000, RZ, 0xb8, !PT ;  /* 0x0040000005057812 */ /* 0x000fca00078eb8ff */
[----:B------:R2:W-:Y:S02]  /*0e70*/  STS [UR8+0x8], R5 ;  /* 0x00000805ff007988 */ /* 0x0005e40008000808 */
.L_x_33:
[----:B------:R-:W-:Y:S05]  /*0e80*/  BSYNC.RELIABLE B1 ;  /* 0x0000000000017941 */ /* 0x000fea0003800100 */
.L_x_28:
[----:B--2--5:R-:W2:Y:S02]  /*0e90*/  @!P3 LDS R5, [UR8+0x8] ;  /* 0x00000808ff05b984 */ /* 0x024ea40008000800 */
[----:B--2---:R-:W-:-:S05]  /*0ea0*/  @!P3 LOP3.LUT R5, R5, 0x8000, RZ, 0xb8, !PT ;  /* 0x000080000505b812 */ /* 0x004fca00078eb8ff */
[----:B------:R2:W-:Y:S02]  /*0eb0*/  @!P3 STS [UR8+0x8], R5 ;  /* 0x00000805ff00b988 */ /* 0x0005e40008000808 */
.L_x_34:
[----:B------:R-:W-:Y:S05]  /*0ec0*/  BSYNC.RECONVERGENT B2 ;  /* 0x0000000000027941 */ /* 0x000fea0003800200 */
.L_x_27:
[----:B------:R-:W-:Y:S05]  /*0ed0*/  WARPSYNC.ALL ;  /* 0x0000000000007948 */ /* 0x000fea0003800000 */
[----:B------:R-:W-:Y:S01]  /*0ee0*/  NOP ;  /* 0x0000000000007918 */ /* 0x000fe20000000000 */
[----:B------:R-:W-:-:S04]  /*0ef0*/  UIADD3 UR5, UPT, UPT, UR4, 0x80, URZ ;  /* 0x0000008004057890 */ /* 0x000fc8000fffe0ff */
[----:B------:R-:W-:-:S04]  /*0f00*/  UIADD3 UR26, UP0, UPT, UR5, UR20, URZ ;  /* 0x00000014051a7290 */ /* 0x000fc8000ff1e0ff */
[----:B------:R-:W-:Y:S01]  /*0f10*/  ULEA.HI.X.SX32 UR27, UR5, UR21, 0x1, UP0 ;  /* 0x00000015051b7291 */ /* 0x000fe200080f0eff */
[----:B------:R-:W-:Y:S11]  /*0f20*/  @P0 BRA `(.L_x_35) ;  /* 0x0000000000300947 */ /* 0x000ff60003800000 */
[----:B--2--5:R-:W2:Y:S01]  /*0f30*/  S2R R5, SR_LANEID ;  /* 0x0000000000057919 */ /* 0x024ea20000000000 */
[----:B------:R-:W-:Y:S05]  /*0f40*/  WARPSYNC.ALL ;  /* 0x0000000000007948 */ /* 0x000fea0003800000 */
[----:B------:R-:W-:Y:S01]  /*0f50*/  NOP ;  /* 0x0000000000007918 */ /* 0x000fe20000000000 */
[----:B--2---:R-:W-:-:S05]  /*0f60*/  IMAD.SHL.U32 R9, R5, 0x4, RZ ;  /* 0x0000000405097824 */ /* 0x004fca00078e00ff */
[----:B------:R-:W2:Y:S01]  /*0f70*/  LDS R5, [R9+UR8] ;  /* 0x0000000809057984 */ /* 0x000ea20008000800 */
[----:B----4-:R-:W-:-:S05]  /*0f80*/  IADD3 R6, P1, PT, R9, UR26, RZ ;  /* 0x0000001a09067c10 */ /* 0x010fca000ff3e0ff */
[----:B------:R-:W-:-:S05]  /*0f90*/  IMAD.X R7, RZ, RZ, UR27, P1 ;  /* 0x0000001bff077e24 */ /* 0x000fca00088e06ff */
[----:B--2---:R2:W4:Y:S01]  /*0fa0*/  ATOMG.E.EXCH.STRONG.GPU PT, RZ, [R6], R5 ;  /* 0x0000000506ff73a8 */ /* 0x00452200041ee100 */
[----:B------:R-:W-:-:S04]  /*0fb0*/  DEPBAR {5,4,3,2,1,0} ;  /* 0x0000003f0000791a */ /* 0x000fc80000000000 */
[----:B------:R-:W5:Y:S02]  /*0fc0*/  CCTL.E.C.LDCU.IV.DEEP [UR26] ;  /* 0x000000001a007540 */ /* 0x000f640009c08000 */
[----:B-----5:R2:W-:Y:S01]  /*0fd0*/  UTMACCTL.IV [UR26] ;  /* 0x000000001a0079b9 */ /* 0x0205e20008000000 */
[----:B------:R-:W-:Y:S01]  /*0fe0*/  NOP ;  /* 0x0000000000007918 */ /* 0x000fe20000000000 */
.L_x_35:
[----:B------:R-:W-:Y:S05]  /*0ff0*/  @P0 BRA `(.L_x_36) ;  /* 0x00000000000c0947 */ /* 0x000fea0003800000 */
[----:B------:R0:W-:Y:S01]  /*1000*/  UTMACMDFLUSH ;  /* 0x00000000000079b7 */ /* 0x0001e20000000000 */
[----:B------:R-:W-:Y:S05]  /*1010*/  @P0 BRA `(.L_x_36) ;  /* 0x0000000000040947 */ /* 0x000fea0003800000 */
[----:B------:R-:W-:-:S04]  /*1020*/  DEPBAR.LE SB0, 0x0 ;  /* 0x000080000000791a */ /* 0x000fc80000000000 */
.L_x_36:
[----:B------:R-:W-:Y:S05]  /*1030*/  WARPSYNC.ALL ;  /* 0x0000000000007948 */ /* 0x000fea0003800000 */
[----:B------:R-:W-:Y:S01]  /*1040*/  NOP ;  /* 0x0000000000007918 */ /* 0x000fe20000000000 */
[----:B----4-:R-:W-:Y:S06]  /*1050*/  BAR.SYNC.DEFER_BLOCKING 0x0 ;  /* 0x0000000000007b1d */ /* 0x010fec0000010000 */
[----:B------:R-:W-:Y:S02]  /*1060*/  BSSY.RECONVERGENT B2, `(.L_x_37) ;  /* 0x000000b000027945 */ /* 0x000fe40003800200 */
[----:B------:R-:W-:Y:S06]  /*1070*/  BAR.SYNC.DEFER_BLOCKING 0x0 ;  /* 0x0000000000007b1d */ /* 0x000fec0000010000 */
[----:B------:R4:W-:Y:S01]  /*1080*/  @!P0 STS [R3], RZ ;  /* 0x000000ff03008388 */ /* 0x0009e20000000800 */
[----:B------:R-:W-:Y:S01]  /*1090*/  NOP ;  /* 0x0000000000007918 */ /* 0x000fe20000000000 */
[----:B------:R-:W-:Y:S05]  /*10a0*/  @P3 BRA `(.L_x_38) ;  /* 0x0000000000183947 */ /* 0x000fea0003800000 */
[----:B---34-:R-:W3:Y:S01]  /*10b0*/  LDS R3, [UR8+0x8] ;  /* 0x00000808ff037984 */ /* 0x018ee20008000800 */
[----:B------:R-:W4:Y:S01]  /*10c0*/  LDC.64 R10, c[0x0][0x390] ;  /* 0x0000e400ff0a7b82 */ /* 0x000f220000000a00 */
[----:B--2---:R-:W-:Y:S02]  /*10d0*/  IMAD.MOV.U32 R6, RZ, RZ, 0x70 ;  /* 0x00000070ff067424 */ /* 0x004fe400078e00ff */
[----:B----4-:R2:W-:Y:S03]  /*10e0*/  STS.64 [UR8], R10 ;  /* 0x0000000aff007988 */ /* 0x0105e60008000a08 */
[----:B---3--:R-:W-:-:S05]  /*10f0*/  LOP3.LUT R3, R3, 0x10, R6, 0xd8, !PT ;  /* 0x0000001003037812 */ /* 0x008fca00078ed806 */
[----:B------:R2:W-:Y:S02]  /*1100*/  STS [UR8+0x8], R3 ;  /* 0x00000803ff007988 */ /* 0x0005e40008000808 */
.L_x_38:
[----:B--2---:R-:W-:Y:S05]  /*1110*/  BSYNC.RECONVERGENT B2 ;  /* 0x0000000000027941 */ /* 0x004fea0003800200 */
.L_x_37:
[----:B------:R-:W-:Y:S04]  /*1120*/  BSSY.RECONVERGENT B3, `(.L_x_39) ;  /* 0x0000033000037945 */ /* 0x000fe80003800200 */
[----:B------:R-:W-:Y:S04]  /*1130*/  BSSY.RELIABLE B2, `(.L_x_40) ;  /* 0x000002e000027945 */ /* 0x000fe80003800100 */
[----:B------:R-:W-:Y:S05]  /*1140*/  @P3 BRA `(.L_x_41) ;  /* 0x0000000000243947 */ /* 0x000fea0003800000 */
[----:B---34-:R-:W2:Y:S01]  /*1150*/  LDS R3, [UR8+0x34] ;  /* 0x00003408ff037984 */ /* 0x018ea20008000800 */
[----:B------:R-:W-:-:S05]  /*1160*/  IMAD.MOV.U32 R6, RZ, RZ, 0x3f000000 ;  /* 0x3f000000ff067424 */ /* 0x000fca00078e00ff */
[----:B--2---:R-:W-:-:S05]  /*1170*/  LOP3.LUT R3, R3, 0xff000000, R6, 0xb8, !PT ;  /* 0xff00000003037812 */ /* 0x004fca00078eb806 */
[----:B------:R2:W-:Y:S01]  /*1180*/  STS [UR8+0x34], R3 ;  /* 0x00003403ff007988 */ /* 0x0005e20008000808 */
[----:B------:R-:W-:Y:S05]  /*1190*/  @P3 BRA `(.L_x_42) ;  /* 0x0000000000183947 */ /* 0x000fea0003800000 */
[----:B--2---:R-:W2:Y:S01]  /*11a0*/  LDS R3, [UR8+0x38] ;  /* 0x00003808ff037984 */ /* 0x004ea20008000800 */
[----:B------:R-:W-:-:S05]  /*11b0*/  IMAD.MOV.U32 R6, RZ, RZ, 0x3f ;  /* 0x0000003fff067424 */ /* 0x000fca00078e00ff */
[----:B--2---:R-:W-:-:S05]  /*11c0*/  LOP3.LUT R3, R3, 0xff, R6, 0xb8, !PT ;  /* 0x000000ff03037812 */ /* 0x004fca00078eb806 */
[----:B------:R2:W-:Y:S02]  /*11d0*/  STS [UR8+0x38], R3 ;  /* 0x00003803ff007988 */ /* 0x0005e40008000808 */
.L_x_41:
[----:B------:R-:W-:Y:S05]  /*11e0*/  @P3 BRA `(.L_x_43) ;  /* 0x00000000000c3947 */ /* 0x000fea0003800000 */
[----:B------:R2:W-:Y:S02]  /*11f0*/  STS [UR8+0x20], R4 ;  /* 0x00002004ff007988 */ /* 0x0005e40008000808 */
.L_x_42:
[----:B------:R-:W-:Y:S05]  /*1200*/  @P3 BRA `(.L_x_44) ;  /* 0x0000000000243947 */ /* 0x000fea0003800000 */
[----:B------:R2:W-:Y:S02]  /*1210*/  STS [UR8+0x24], R2 ;  /* 0x00002402ff007988 */ /* 0x0005e40008000808 */
.L_x_43:
[----:B------:R-:W-:Y:S05]  /*1220*/  @P3 BRA `(.L_x_45) ;  /* 0x00000000002c3947 */ /* 0x000fea0003800000 */
[----:B--2---:R-:W2:Y:S01]  /*1230*/  LDS R2, [UR8+0x1c] ;  /* 0x00001c08ff027984 */ /* 0x004ea20008000800 */
[----:B------:R-:W3:Y:S02]  /*1240*/  LDC.64 R6, c[0x0][0x3b8] ;  /* 0x0000ee00ff067b82 */ /* 0x000ee40000000a00 */
[--C-:B---3-5:R-:W-:Y:S02]  /*1250*/  SHF.R.U32.HI R5, RZ, 0x4, R7.reuse ;  /* 0x00000004ff057819 */ /* 0x128fe40000011607 */
[----:B----4-:R-:W-:-:S05]  /*1260*/  SHF.R.U64 R3, R6, 0x4, R7 ;  /* 0x0000000406037819 */ /* 0x010fca0000001207 */
[----:B------:R3:W-:Y:S01]  /*1270*/  STS [UR8+0xc], R3 ;  /* 0x00000c03ff007988 */ /* 0x0007e20008000808 */
[----:B--2---:R-:W-:-:S05]  /*1280*/  LOP3.LUT R2, R2, 0xf, R5, 0xb8, !PT ;  /* 0x0000000f02027812 */ /* 0x004fca00078eb805 */
[----:B------:R3:W-:Y:S02]  /*1290*/  STS [UR8+0x1c], R2 ;  /* 0x00001c02ff007988 */ /* 0x0007e40008000808 */
.L_x_44:
[----:B------:R-:W-:Y:S05]  /*12a0*/  @P3 BRA `(.L_x_46) ;  /* 0x00000000001c3947 */ /* 0x000fea0003800000 */
[----:B---3--:R-:W3:Y:S02]  /*12b0*/  LDS R2, [UR8+0x34] ;  /* 0x00003408ff027984 */ /* 0x008ee40008000800 */
[----:B---3--:R-:W-:-:S05]  /*12c0*/  LOP3.LUT R2, R2, 0x7, RZ, 0xb8, !PT ;  /* 0x0000000702027812 */ /* 0x008fca00078eb8ff */
[----:B------:R3:W-:Y:S02]  /*12d0*/  STS [UR8+0x34], R2 ;  /* 0x00003402ff007988 */ /* 0x0007e40008000808 */
.L_x_45:
[----:B------:R-:W-:Y:S05]  /*12e0*/  @P3 BRA `(.L_x_47) ;  /* 0x00000000001c3947 */ /* 0x000fea0003800000 */
[----:B--23--:R-:W2:Y:S02]  /*12f0*/  LDS R2, [UR8+0x34] ;  /* 0x00003408ff027984 */ /* 0x00cea40008000800 */
[----:B--2---:R-:W-:-:S05]  /*1300*/  LOP3.LUT R2, R2, 0x38, RZ, 0xb8, !PT ;  /* 0x0000003802027812 */ /* 0x004fca00078eb8ff */
[----:B------:R2:W-:Y:S02]  /*1310*/  STS [UR8+0x34], R2 ;  /* 0x00003402ff007988 */ /* 0x0005e40008000808 */
.L_x_46:
[----:B------:R-:W-:Y:S05]  /*1320*/  @P3 BRA `(.L_x_48) ;  /* 0x00000000001c3947 */ /* 0x000fea0003800000 */
[----:B--23--:R-:W2:Y:S02]  /*1330*/  LDS R2, [UR8+0x8] ;  /* 0x00000808ff027984 */ /* 0x00cea40008000800 */
[----:B--2---:R-:W-:-:S05]  /*1340*/  LOP3.LUT R2, R2, 0x780, RZ, 0xb8, !PT ;  /* 0x0000078002027812 */ /* 0x004fca00078eb8ff */
[----:B------:R2:W-:Y:S02]  /*1350*/  STS [UR8+0x8], R2 ;  /* 0x00000802ff007988 */ /* 0x0005e40008000808 */
.L_x_47:
[----:B------:R-:W-:Y:S05]  /*1360*/  @P3 BRA `(.L_x_49) ;  /* 0x0000000000283947 */ /* 0x000fea0003800000 */
[----:B--23--:R-:W2:Y:S02]  /*1370*/  LDS R2, [UR8+0x8] ;  /* 0x00000808ff027984 */ /* 0x00cea40008000800 */
[----:B--2---:R-:W-:-:S05]  /*1380*/  LOP3.LUT R2, R2, 0x1800, RZ, 0xb8, !PT ;  /* 0x0000180002027812 */ /* 0x004fca00078eb8ff */
[----:B------:R2:W-:Y:S02]  /*1390*/  STS [UR8+0x8], R2 ;  /* 0x00000802ff007988 */ /* 0x0005e40008000808 */
.L_x_48:
[----:B------:R-:W-:Y:S05]  /*13a0*/  @P3 BREAK.RELIABLE B2 ;  /* 0x0000000000023942 */ /* 0x000fea0003800100 */
[----:B------:R-:W-:Y:S05]  /*13b0*/  @P3 BRA `(.L_x_50) ;  /* 0x0000000000243947 */ /* 0x000fea0003800000 */
[----:B--23--:R-:W2:Y:S01]  /*13c0*/  LDS R2, [UR8+0x8] ;  /* 0x00000808ff027984 */ /* 0x00cea20008000800 */
[----:B----4-:R-:W-:-:S05]  /*13d0*/  IMAD.MOV.U32 R3, RZ, RZ, 0x6000 ;  /* 0x00006000ff037424 */ /* 0x010fca00078e00ff */
[----:B--2---:R-:W-:-:S04]  /*13e0*/  LOP3.LUT R2, R2, 0x4000, R3, 0xd8, !PT ;  /* 0x0000400002027812 */ /* 0x004fc800078ed803 */
[----:B------:R-:W-:-:S05]  /*13f0*/  LOP3.LUT R2, R2, 0x400000, RZ, 0xb8, !PT ;  /* 0x0040000002027812 */ /* 0x000fca00078eb8ff */
[----:B------:R2:W-:Y:S02]  /*1400*/  STS [UR8+0x8], R2 ;  /* 0x00000802ff007988 */ /* 0x0005e40008000808 */
.L_x_49:
[----:B------:R-:W-:Y:S05]  /*1410*/  BSYNC.RELIABLE B2 ;  /* 0x0000000000027941 */ /* 0x000fea0003800100 */
.L_x_40:
[----:B--23--:R-:W2:Y:S02]  /*1420*/  @!P3 LDS R2, [UR8+0x8] ;  /* 0x00000808ff02b984 */ /* 0x00cea40008000800 */
[----:B--2---:R-:W-:-:S05]  /*1430*/  @!P3 LOP3.LUT R2, R2, 0x8000, RZ, 0xb8, !PT ;  /* 0x000080000202b812 */ /* 0x004fca00078eb8ff */
[----:B------:R2:W-:Y:S02]  /*1440*/  @!P3 STS [UR8+0x8], R2 ;  /* 0x00000802ff00b988 */ /* 0x0005e40008000808 */
.L_x_50:
[----:B------:R-:W-:Y:S05]  /*1450*/  BSYNC.RECONVERGENT B3 ;  /* 0x0000000000037941 */ /* 0x000fea0003800200 */
.L_x_39:
[----:B------:R-:W-:Y:S05]  /*1460*/  WARPSYNC.ALL ;  /* 0x0000000000007948 */ /* 0x000fea0003800000 */
[----:B------:R-:W-:Y:S01]  /*1470*/  NOP ;  /* 0x0000000000007918 */ /* 0x000fe20000000000 */
[----:B------:R-:W-:-:S04]  /*1480*/  UIADD3 UR4, UPT, UPT, UR4, 0x100, URZ ;  /* 0x0000010004047890 */ /* 0x000fc8000fffe0ff */
[----:B------:R-:W-:-:S04]  /*1490*/  UIADD3 UR20, UP0, UPT, UR4, UR20, URZ ;  /* 0x0000001404147290 */ /* 0x000fc8000ff1e0ff */
[----:B------:R-:W-:Y:S01]  /*14a0*/  ULEA.HI.X.SX32 UR21, UR4, UR21, 0x1, UP0 ;  /* 0x0000001504157291 */ /* 0x000fe200080f0eff */
[----:B------:R-:W-:Y:S11]  /*14b0*/  @P0 BRA `(.L_x_51) ;  /* 0x0000000000300947 */ /* 0x000ff60003800000 */
[----:B--23--:R-:W2:Y:S01]  /*14c0*/  S2R R2, SR_LANEID ;  /* 0x0000000000027919 */ /* 0x00cea20000000000 */
[----:B------:R-:W-:Y:S05]  /*14d0*/  WARPSYNC.ALL ;  /* 0x0000000000007948 */ /* 0x000fea0003800000 */
[----:B------:R-:W-:Y:S01]  /*14e0*/  NOP ;  /* 0x0000000000007918 */ /* 0x000fe20000000000 */
[----:B--2---:R-:W-:-:S05]  /*14f0*/  IMAD.SHL.U32 R4, R2, 0x4, RZ ;  /* 0x0000000402047824 */ /* 0x004fca00078e00ff */
[----:B-----5:R-:W2:Y:S01]  /*1500*/  LDS R5, [R4+UR8] ;  /* 0x0000000804057984 */ /* 0x020ea20008000800 */
[----:B------:R-:W-:-:S05]  /*1510*/  IADD3 R2, P1, PT, R4, UR20, RZ ;  /* 0x0000001404027c10 */ /* 0x000fca000ff3e0ff */
[----:B----4-:R-:W-:-:S05]  /*1520*/  IMAD.X R3, RZ, RZ, UR21, P1 ;  /* 0x00000015ff037e24 */ /* 0x010fca00088e06ff */
[----:B--2---:R2:W3:Y:S01]  /*1530*/  ATOMG.E.EXCH.STRONG.GPU PT, RZ, [R2], R5 ;  /* 0x0000000502ff73a8 */ /* 0x0044e200041ee100 */
[----:B------:R-:W-:-:S04]  /*1540*/  DEPBAR {5,4,3,2,1,0} ;  /* 0x0000003f0000791a */ /* 0x000fc80000000000 */
[----:B------:R-:W4:Y:S02]  /*1550*/  CCTL.E.C.LDCU.IV.DEEP [UR20] ;  /* 0x0000000014007540 */ /* 0x000f240009c08000 */
[----:B----4-:R2:W-:Y:S01]  /*1560*/  UTMACCTL.IV [UR20] ;  /* 0x00000000140079b9 */ /* 0x0105e20008000000 */
[----:B------:R-:W-:Y:S01]  /*1570*/  NOP ;  /* 0x0000000000007918 */ /* 0x000fe20000000000 */
.L_x_51:
[----:B------:R-:W-:Y:S05]  /*1580*/  @P0 BRA `(.L_x_52) ;  /* 0x00000000000c0947 */ /* 0x000fea0003800000 */
[----:B------:R0:W-:Y:S01]  /*1590*/  UTMACMDFLUSH ;  /* 0x00000000000079b7 */ /* 0x0001e20000000000 */
[----:B------:R-:W-:Y:S05]  /*15a0*/  @P0 BRA `(.L_x_52) ;  /* 0x0000000000040947 */ /* 0x000fea0003800000 */
[----:B------:R-:W-:-:S04]  /*15b0*/  DEPBAR.LE SB0, 0x0 ;  /* 0x000080000000791a */ /* 0x000fc80000000000 */
.L_x_52:
[----:B------:R-:W-:Y:S05]  /*15c0*/  WARPSYNC.ALL ;  /* 0x0000000000007948 */ /* 0x000fea0003800000 */
[----:B------:R-:W-:Y:S01]  /*15d0*/  NOP ;  /* 0x0000000000007918 */ /* 0x000fe20000000000 */
[----:B---3--:R-:W-:Y:S01]  /*15e0*/  BAR.SYNC.DEFER_BLOCKING 0x0 ;  /* 0x0000000000007b1d */ /* 0x008fe20000010000 */
[----:B--2---:R-:W-:Y:S01]  /*15f0*/  SHF.R.U32.HI R2, RZ, 0x5, R0 ;  /* 0x00000005ff027819 */ /* 0x004fe20000011600 */
[----:B------:R-:W-:-:S03]  /*1600*/  UIADD3 UR12, UPT, UPT, UR8, 0x3020, URZ ;  /* 0x00003020080c7890 */ /* 0x000fc6000fffe0ff */
[----:B------:R-:W-:Y:S01]  /*1610*/  R2UR UR22, R2 ;  /* 0x00000000021672ca */ /* 0x000fe200000e0000 */
[----:B------:R-:W-:Y:S01]  /*1620*/  VOTEU.ALL UP0, P3 ;  /* 0x0000000000ff7886 */ /* 0x000fe20001800000 */
[----:B------:R-:W-:Y:S01]  /*1630*/  UMOV UR4, 0x1 ;  /* 0x0000000100047882 */ /* 0x000fe20000000000 */
[----:B------:R-:W-:Y:S01]  /*1640*/  VOTEU.ALL UP1, P3 ;  /* 0x0000000000ff7886 */ /* 0x000fe20001820000 */
[----:B------:R-:W-:Y:S02]  /*1650*/  BSSY.RECONVERGENT B3, `(.L_x_53) ;  /* 0x0000018000037945 */ /* 0x000fe40003800200 */
[----:B------:R-:W-:-:S04]  /*1660*/  @!UP0 UIADD3 UR10, UPT, UPT, -UR4, 0x100000, URZ ;  /* 0x00100000040a8890 */ /* 0x000fc8000fffe1ff */
[----:B------:R-:W-:Y:S02]  /*1670*/  @!UP0 USHF.L.U32 UR11, UR10, 0xb, URZ ;  /* 0x0000000b0a0b8899 */ /* 0x000fe400080006ff */
[----:B------:R-:W-:Y:S02]  /*1680*/  @!UP0 USHF.L.U32 UR10, UR10, 0x1, URZ ;  /* 0x000000010a0a8899 */ /* 0x000fe400080006ff */
[----:B------:R-:W-:-:S04]  /*1690*/  @!UP0 UIADD3 UR4, UPT, UPT, -UR4, 0x100000, URZ ;  /* 0x0010000004048890 */ /* 0x000fc8000fffe1ff */
[----:B------:R-:W-:Y:S02]  /*16a0*/  @!UP0 USHF.L.U32 UR5, UR4, 0xb, URZ ;  /* 0x0000000b04058899 */ /* 0x000fe400080006ff */
[----:B------:R-:W-:Y:S01]  /*16b0*/  @!UP0 USHF.L.U32 UR4, UR4, 0x1, URZ ;  /* 0x0000000104048899 */ /* 0x000fe200080006ff */
[----:B------:R-:W-:Y:S01]  /*16c0*/  VOTEU.ALL UP0, P3 ;  /* 0x0000000000ff7886 */ /* 0x000fe20001800000 */
[----:B------:R-:W2:Y:S04]  /*16d0*/  FENCE.VIEW.ASYNC.S ;  /* 0x00000000000073c6 */ /* 0x000ea80000000000 */
[----:B--2---:R2:W3:Y:S06]  /*16e0*/  @!UP0 SYNCS.EXCH.64 URZ, [UR8+0x3000], UR10 ;  /* 0x0030000a08ff85b2 */ /* 0x0044ec0008000100 */
[----:B------:R2:W3:Y:S02]  /*16f0*/  @!UP1 SYNCS.EXCH.64 URZ, [UR8+0x3020], UR4 ;  /* 0x0030200408ff95b2 */ /* 0x0004e40008000100 */
[----:B---3--:R-:W-:Y:S06]  /*1700*/  BAR.SYNC.DEFER_BLOCKING 0x0 ;  /* 0x0000000000007b1d */ /* 0x008fec0000010000 */
[----:B------:R-:W-:Y:S05]  /*1710*/  @P3 BRA `(.L_x_54) ;  /* 0x00000000002c3947 */ /* 0x000fea0003800000 */
[----:B--2---:R-:W-:Y:S02]  /*1720*/  UMOV UR4, 0x1 ;  /* 0x0000000100047882 */ /* 0x004fe40000000000 */
[----:B------:R-:W-:-:S04]  /*1730*/  UIADD3 UR10, UPT, UPT, -UR4, 0x100000, URZ ;  /* 0x00100000040a7890 */ /* 0x000fc8000fffe1ff */
[----:B------:R-:W-:Y:S02]  /*1740*/  USHF.L.U32 UR11, UR10, 0xb, URZ ;  /* 0x0000000b0a0b7899 */ /* 0x000fe400080006ff */
[----:B------:R-:W-:Y:S02]  /*1750*/  USHF.L.U32 UR10, UR10, 0x1, URZ ;  /* 0x000000010a0a7899 */ /* 0x000fe400080006ff */
[----:B------:R-:W-:-:S04]  /*1760*/  UIADD3 UR4, UPT, UPT, -UR4, 0x100000, URZ ;  /* 0x0010000004047890 */ /* 0x000fc8000fffe1ff */
[----:B------:R-:W-:Y:S02]  /*1770*/  USHF.L.U32 UR5, UR4, 0xb, URZ ;  /* 0x0000000b04057899 */ /* 0x000fe400080006ff */
[----:B------:R-:W-:Y:S01]  /*1780*/  USHF.L.U32 UR4, UR4, 0x1, URZ ;  /* 0x0000000104047899 */ /* 0x000fe200080006ff */
[----:B------:R-:W2:Y:S03]  /*1790*/  FENCE.VIEW.ASYNC.S ;  /* 0x00000000000073c6 */ /* 0x000ea60000000000 */
[----:B--2---:R3:W2:Y:S08]  /*17a0*/  SYNCS.EXCH.64 URZ, [UR8+0x3008], UR10 ;  /* 0x0030080a08ff75b2 */ /* 0x0046b00008000100 */
[----:B------:R3:W4:Y:S02]  /*17b0*/  SYNCS.EXCH.64 URZ, [UR8+0x3028], UR4 ;  /* 0x0030280408ff75b2 */ /* 0x0007240008000100 */
[----:B---3--:R-:W-:Y:S01]  /*17c0*/  NOP ;  /* 0x0000000000007918 */ /* 0x008fe20000000000 */
.L_x_54:
[----:B--2---:R-:W-:Y:S05]  /*17d0*/  BSYNC.RECONVERGENT B3 ;  /* 0x0000000000037941 */ /* 0x004fea0003800200 */
.L_x_53:
[----:B----4-:R-:W-:Y:S01]  /*17e0*/  BAR.SYNC.DEFER_BLOCKING 0x0 ;  /* 0x0000000000007b1d */ /* 0x010fe20000010000 */
[----:B------:R-:W-:Y:S01]  /*17f0*/  USHF.L.U32 UR15, UR7, 0x6, URZ ;  /* 0x00000006070f7899 */ /* 0x000fe200080006ff */
[----:B------:R-:W-:Y:S01]  /*1800*/  ISETP.GE.AND P0, PT, R8, 0x1, PT ;  /* 0x000000010800780c */ /* 0x000fe20003f06270 */
[----:B------:R-:W-:-:S03]  /*1810*/  USHF.L.U32 UR18, UR9, 0x6, URZ ;  /* 0x0000000609127899 */ /* 0x000fc600080006ff */
[----:B------:R-:W-:Y:S04]  /*1820*/  BSSY.RECONVERGENT B3, `(.L_x_55) ;  /* 0x000000d000037945 */ /* 0x000fe80003800200 */
[----:B------:R-:W-:Y:S05]  /*1830*/  @P3 BRA `(.L_x_56) ;  /* 0x00000000002c3947 */ /* 0x000fea0003800000 */
[----:B------:R-:W-:Y:S02]  /*1840*/  UMOV UR4, 0x1 ;  /* 0x0000000100047882 */ /* 0x000fe40000000000 */
[----:B------:R-:W-:-:S04]  /*1850*/  UIADD3 UR10, UPT, UPT, -UR4, 0x100000, URZ ;  /* 0x00100000040a7890 */ /* 0x000fc8000fffe1ff */
[----:B------:R-:W-:Y:S02]  /*1860*/  USHF.L.U32 UR11, UR10, 0xb, URZ ;  /* 0x0000000b0a0b7899 */ /* 0x000fe400080006ff */
[----:B------:R-:W-:Y:S02]  /*1870*/  USHF.L.U32 UR10, UR10, 0x1, URZ ;  /* 0x000000010a0a7899 */ /* 0x000fe400080006ff */
[----:B------:R-:W-:-:S04]  /*1880*/  UIADD3 UR4, UPT, UPT, -UR4, 0x100000, URZ ;  /* 0x0010000004047890 */ /* 0x000fc8000fffe1ff */
[----:B------:R-:W-:Y:S02]  /*1890*/  USHF.L.U32 UR5, UR4, 0xb, URZ ;  /* 0x0000000b04057899 */ /* 0x000fe400080006ff */
[----:B------:R-:W-:Y:S01]  /*18a0*/  USHF.L.U32 UR4, UR4, 0x1, URZ ;  /* 0x0000000104047899 */ /* 0x000fe200080006ff */
[----:B------:R-:W2:Y:S03]  /*18b0*/  FENCE.VIEW.ASYNC.S ;  /* 0x00000000000073c6 */ /* 0x000ea60000000000 */
[----:B--2---:R2:W3:Y:S08]  /*18c0*/  SYNCS.EXCH.64 URZ, [UR8+0x3010], UR10 ;  /* 0x0030100a08ff75b2 */ /* 0x0044f00008000100 */
[----:B------:R2:W4:Y:S01]  /*18d0*/  SYNCS.EXCH.64 URZ, [UR8+0x3030], UR4 ;  /* 0x0030300408ff75b2 */ /* 0x0005220008000100 */
[----:B------:R-:W-:Y:S01]  /*18e0*/  NOP ;  /* 0x0000000000007918 */ /* 0x000fe20000000000 */
.L_x_56:
[----:B--2---:R-:W-:Y:S05]  /*18f0*/  BSYNC.RECONVERGENT B3 ;  /* 0x0000000000037941 */ /* 0x004fea0003800200 */
.L_x_55:
[----:B------:R-:W-:Y:S05]  /*1900*/  @!P0 BRA `(.L_x_57) ;  /* 0x0000000400c88947 */ /* 0x000fea0003800000 */
[----:B---34-:R-:W-:Y:S01]  /*1910*/  BAR.SYNC.DEFER_BLOCKING 0x0 ;  /* 0x0000000000007b1d */ /* 0x018fe20000010000 */
[----:B------:R-:W-:Y:S01]  /*1920*/  @!P3 IMAD.MOV.U32 R2, RZ, RZ, 0x1000 ;  /* 0x00001000ff02b424 */ /* 0x000fe200078e00ff */
[----:B------:R-:W-:Y:S02]  /*1930*/  ELECT P1, URZ, PT ;  /* 0x0000000000ff782f */ /* 0x000fe40003820000 */
[----:B------:R-:W-:Y:S02]  /*1940*/  ELECT P0, URZ, PT ;  /* 0x0000000000ff782f */ /* 0x000fe40003800000 */
[C---:B------:R-:W-:Y:S01]  /*1950*/  ISETP.LT.U32.AND P1, PT, R36.reuse, 0x20, P1 ;  /* 0x000000202400780c */ /* 0x040fe20000f21070 */
[----:B------:R-:W-:Y:S01]  /*1960*/  UMOV UR11, UR15 ;  /* 0x0000000f000b7c82 */ /* 0x000fe20008000000 */
[----:B------:R-:W-:Y:S01]  /*1970*/  ISETP.LT.U32.AND P0, PT, R36, 0x20, P0 ;  /* 0x000000202400780c */ /* 0x000fe20000701070 */
[----:B------:R-:W-:-:S10]  /*1980*/  UIADD3 UR16, UPT, UPT, UR8, 0x1800, URZ ;  /* 0x0000180008107890 */ /* 0x000fd4000fffe0ff */
[----:B------:R-:W-:Y:S01]  /*1990*/  VOTEU.ANY UP0, P1 ;  /* 0x0000000000ff7886 */ /* 0x000fe20000800100 */
[----:B------:R-:W-:Y:S01]  /*19a0*/  VOTEU.ANY UP2, P1 ;  /* 0x0000000000ff7886 */ /* 0x000fe20000840100 */
[----:B------:R-:W-:Y:S01]  /*19b0*/  VOTEU.ANY UP1, P0 ;  /* 0x0000000000ff7886 */ /* 0x000fe20000020100 */
[----:B------:R-:W-:Y:S01]  /*19c0*/  VOTEU.ANY UP3, P0 ;  /* 0x0000000000ff7886 */ /* 0x000fe20000060100 */
[----:B------:R2:W-:Y:S01]  /*19d0*/  @!P3 SYNCS.ARRIVE.TRANS64 RZ, [UR8+0x3000], R2 ;  /* 0x00300002ffffb9a7 */ /* 0x0005e20008000008 */
[----:B------:R3:W-:Y:S06]  /*19e0*/  MEMBAR.ALL.CTA ;  /* 0x0000000000007992 */ /* 0x0007ec0000008000 */
[----:B---3--:R-:W3:Y:S01]  /*19f0*/  FENCE.VIEW.ASYNC.S ;  /* 0x00000000000073c6 */ /* 0x008ee20000000000 */
[----:B------:R-:W-:Y:S01]  /*1a00*/  @UP0 UIADD3 UR9, UPT, UPT, UR8, 0x3000, URZ ;  /* 0x0000300008090890 */ /* 0x000fe2000fffe0ff */
[----:B------:R-:W-:Y:S01]  /*1a10*/  @UP0 UMOV UR10, URZ ;  /* 0x000000ff000a0c82 */ /* 0x000fe20008000000 */
[----:B------:R-:W-:Y:S01]  /*1a20*/  @UP1 UIADD3 UR17, UPT, UPT, UR8, 0x3000, URZ ;  /* 0x0000300008111890 */ /* 0x000fe2000fffe0ff */
[----:B------:R-:W-:Y:S01]  /*1a30*/  @UP1 UMOV UR19, URZ ;  /* 0x000000ff00131c82 */ /* 0x000fe20008000000 */
[----:B------:R-:W-:Y:S01]  /*1a40*/  UISETP.NE.U32.AND UP0, UPT, UR22, URZ, UPT ;  /* 0x000000ff1600728c */ /* 0x000fe2000bf05070 */
[----:B---3--:R-:W-:Y:S06]  /*1a50*/  BAR.SYNC.DEFER_BLOCKING 0x0 ;  /* 0x0000000000007b1d */ /* 0x008fec0000010000 */
[----:B------:R2:W-:Y:S02]  /*1a60*/  @UP2 UTMALDG.2D [UR8], [UR24] ;  /* 0x00000008180025b4 */ /* 0x0005e40008008000 */
[----:B------:R-:W-:Y:S06]  /*1a70*/  BAR.SYNC.DEFER_BLOCKING 0x0 ;  /* 0x0000000000007b1d */ /* 0x000fec0000010000 */
[----:B------:R2:W-:Y:S02]  /*1a80*/  @UP3 UTMALDG.2D [UR16], [UR26] ;  /* 0x000000101a0035b4 */ /* 0x0005e40008008000 */
[----:B------:R-:W-:Y:S06]  /*1a90*/  BAR.SYNC.DEFER_BLOCKING 0x0 ;  /* 0x0000000000007b1d */ /* 0x000fec0000010000 */
[----:B------:R-:W3:Y:S02]  /*1aa0*/  SYNCS.PHASECHK.TRANS64.TRYWAIT P0, [UR8+0x3000], RZ ;  /* 0x003000ffff0075a7 */ /* 0x000ee40008001108 */
[----:B--23--:R-:W-:Y:S05]  /*1ab0*/  @!P0 BRA `(.L_x_58) ;  /* 0x0000000c000c8947 */ /* 0x00cfea0003800000 */
.L_x_74:
[----:B------:R-:W-:Y:S05]  /*1ac0*/  BRA.U UP0, `(.L_x_59) ;  /* 0x0000000100287547 */ /* 0x000fea000b800000 */
[----:B------:R-:W-:Y:S02]  /*1ad0*/  USHF.R.U32.HI UR4, URZ, 0x4, UR8 ;  /* 0x00000004ff047899 */ /* 0x000fe40008011608 */
[----:B------:R-:W-:Y:S02]  /*1ae0*/  USHF.R.U32.HI UR6, URZ, 0x4, UR16 ;  /* 0x00000004ff067899 */ /* 0x000fe40008011610 */
[----:B------:R-:W-:Y:S02]  /*1af0*/  USGXT.U32 UR4, UR4, 0xe ;  /* 0x0000000e0404789a */ /* 0x000fe40008000000 */
[----:B------:R-:W-:Y:S01]  /*1b00*/  USGXT.U32 UR6, UR6, 0xe ;  /* 0x0000000e0606789a */ /* 0x000fe20008000000 */
[----:B------:R-:W-:Y:S01]  /*1b10*/  UMOV UR10, 0x0 ;  /* 0x00000000000a7882 */ /* 0x000fe20000000000 */
[----:B------:R-:W-:Y:S01]  /*1b20*/  UMOV UR11, 0x4110010 ;  /* 0x04110010000b7882 */ /* 0x000fe20000000000 */
[----:B------:R-:W-:Y:S01]  /*1b30*/  UMOV UR5, 0xc0004010 ;  /* 0xc000401000057882 */ /* 0x000fe20000000000 */
[----:B------:R-:W-:-:S05]  /*1b40*/  UMOV UR7, 0x80004020 ;  /* 0x8000402000077882 */ /* 0x000fca0000000000 */
[----:B------:R2:W-:Y:S01]  /*1b50*/  UTCQMMA gdesc[UR4], gdesc[UR6], tmem[UR23], tmem[UR10], idesc[UR11], !UPT ;  /* 0x00ff0a06040075ea */ /* 0x0005e2000f800317 */
[----:B------:R-:W-:Y:S02]  /*1b60*/  NOP ;  /* 0x0000000000007918 */ /* 0x000fe40000000000 */
.L_x_59:
[----:B------:R-:W-:Y:S01]  /*1b70*/  ELECT P0, URZ, PT ;  /* 0x0000000000ff782f */ /* 0x000fe20003800000 */
[----:B--2---:R-:W-:Y:S01]  /*1b80*/  UMOV UR4, UR12 ;  /* 0x0000000c00047c82 */ /* 0x004fe20008000000 */
[----:B------:R-:W-:Y:S02]  /*1b90*/  UMOV UR5, URZ ;  /* 0x000000ff00057c82 */ /* 0x000fe40008000000 */
[----:B------:R-:W-:-:S13]  /*1ba0*/  ISETP.LT.U32.AND P0, PT, R36, 0x20, P0 ;  /* 0x000000202400780c */ /* 0x000fda0000701070 */
[----:B------:R-:W-:Y:S01]  /*1bb0*/  VOTEU.ANY UP0, P0 ;  /* 0x0000000000ff7886 */ /* 0x000fe20000000100 */
[----:B------:R-:W-:Y:S01]  /*1bc0*/  VOTEU.ANY UP1, P0 ;  /* 0x0000000000ff7886 */ /* 0x000fe20000020100 */
[----:B------:R-:W-:-:S03]  /*1bd0*/  ISETP.GE.U32.AND P0, PT, R8, 0x21, PT ;  /* 0x000000210800780c */ /* 0x000fc60003f06070 */
[----:B------:R-:W-:Y:S02]  /*1be0*/  @UP0 UMOV UR4, UR4 ;  /* 0x0000000400040c82 */ /* 0x000fe40008000000 */
[----:B------:R2:W-:Y:S01]  /*1bf0*/  @UP1 UTCBAR [UR4], URZ ;  /* 0x000000ff040013e9 */ /* 0x0005e200080000ff */
[----:B------:R-:W-:Y:S06]  /*1c00*/  BAR.SYNC.DEFER_BLOCKING 0x0 ;  /* 0x0000000000007b1d */ /* 0x000fec0000010000 */
[----:B------:R-:W3:Y:S02]  /*1c10*/  SYNCS.PHASECHK.TRANS64.TRYWAIT P1, [UR8+0x3020], RZ ;  /* 0x003020ffff0075a7 */ /* 0x000ee40008021108 */
[----:B--23--:R-:W-:Y:S05]  /*1c20*/  @!P1 BRA `(.L_x_60) ;  /* 0x0000000800bc9947 */ /* 0x00cfea0003800000 */
.L_x_75:
[----:B------:R-:W-:Y:S01]  /*1c30*/  UMOV UR4, URZ ;  /* 0x000000ff00047c82 */ /* 0x000fe20008000000 */
[----:B------:R-:W-:Y:S05]  /*1c40*/  @!P0 BRA `(.L_x_57) ;  /* 0x0000000000f88947 */ /* 0x000fea0003800000 */
[----:B------:R-:W2:Y:S01]  /*1c50*/  LDCU UR28, c[0x0][0x3a0] ;  /* 0x00007400ff1c77ac */ /* 0x000ea20008000800 */
[----:B------:R-:W-:Y:S01]  /*1c60*/  UMOV UR5, 0x1 ;  /* 0x0000000100057882 */ /* 0x000fe20000000000 */
[----:B------:R-:W-:-:S05]  /*1c70*/  UMOV UR14, 0x20 ;  /* 0x00000020000e7882 */ /* 0x000fca0000000000 */
.L_x_64:
[----:B------:R-:W-:Y:S01]  /*1c80*/  BAR.SYNC.DEFER_BLOCKING 0x0 ;  /* 0x0000000000007b1d */ /* 0x000fe20000010000 */
[----:B------:R-:W-:Y:S01]  /*1c90*/  ULEA UR9, UR5, UR8, 0x3 ;  /* 0x0000000805097291 */ /* 0x000fe2000f8e18ff */
[----:B------:R-:W-:Y:S01]  /*1ca0*/  @!P3 IMAD.MOV.U32 R2, RZ, RZ, 0x1000 ;  /* 0x00001000ff02b424 */ /* 0x000fe200078e00ff */
[----:B------:R-:W-:Y:S01]  /*1cb0*/  ELECT P1, URZ, PT ;  /* 0x0000000000ff782f */ /* 0x000fe20003820000 */
[----:B------:R-:W-:-:S03]  /*1cc0*/  ULEA UR12, UR5, UR8, 0xb ;  /* 0x00000008050c7291 */ /* 0x000fc6000f8e58ff */
[----:B------:R-:W-:Y:S02]  /*1cd0*/  ISETP.LT.U32.AND P1, PT, R36, 0x20, P1 ;  /* 0x000000202400780c */ /* 0x000fe40000f21070 */
[----:B------:R-:W-:Y:S01]  /*1ce0*/  ELECT P0, URZ, PT ;  /* 0x0000000000ff782f */ /* 0x000fe20003800000 */
[----:B------:R-:W-:-:S03]  /*1cf0*/  UIADD3 UR16, UPT, UPT, UR12, 0x1800, URZ ;  /* 0x000018000c107890 */ /* 0x000fc6000fffe0ff */
[----:B------:R-:W-:Y:S01]  /*1d00*/  ISETP.LT.U32.AND P0, PT, R36, 0x20, P0 ;  /* 0x000000202400780c */ /* 0x000fe20000701070 */
[----:B------:R-:W-:Y:S01]  /*1d10*/  UMOV UR19, UR14 ;  /* 0x0000000e00137c82 */ /* 0x000fe20008000000 */
[----:B------:R-:W-:-:S05]  /*1d20*/  USHF.L.U32 UR6, UR4, 0x1f, URZ ;  /* 0x0000001f04067899 */ /* 0x000fca00080006ff */
[----:B------:R-:W-:Y:S01]  /*1d30*/  VOTEU.ANY UP0, P1 ;  /* 0x0000000000ff7886 */ /* 0x000fe20000800100 */
[----:B------:R3:W-:Y:S01]  /*1d40*/  @!P3 SYNCS.ARRIVE.TRANS64 RZ, [UR9+0x3000], R2 ;  /* 0x00300002ffffb9a7 */ /* 0x0007e20008000009 */
[----:B------:R4:W-:Y:S06]  /*1d50*/  MEMBAR.ALL.CTA ;  /* 0x0000000000007992 */ /* 0x0009ec0000008000 */
[----:B----4-:R-:W4:Y:S01]  /*1d60*/  FENCE.VIEW.ASYNC.S ;  /* 0x00000000000073c6 */ /* 0x010f220000000000 */
[----:B------:R-:W-:Y:S01]  /*1d70*/  @UP0 UIADD3 UR13, UPT, UPT, UR9, 0x3000, URZ ;  /* 0x00003000090d0890 */ /* 0x000fe2000fffe0ff */
[----:B----4-:R-:W-:Y:S01]  /*1d80*/  VOTEU.ANY UP0, P1 ;  /* 0x0000000000ff7886 */ /* 0x010fe20000800100 */
[----:B------:R-:W-:Y:S01]  /*1d90*/  VOTEU.ANY UP1, P0 ;  /* 0x0000000000ff7886 */ /* 0x000fe20000020100 */
[----:B---3--:R-:W-:-:S04]  /*1da0*/  IMAD.U32 R2, RZ, RZ, UR6 ;  /* 0x00000006ff027e24 */ /* 0x008fc8000f8e00ff */
[----:B------:R-:W-:Y:S01]  /*1db0*/  @UP1 UIADD3 UR17, UPT, UPT, UR9, 0x3000, URZ ;  /* 0x0000300009111890 */ /* 0x000fe2000fffe0ff */
[----:B------:R-:W-:Y:S01]  /*1dc0*/  VOTEU.ANY UP1, P0 ;  /* 0x0000000000ff7886 */ /* 0x000fe20000020100 */
[----:B------:R-:W-:Y:S06]  /*1dd0*/  BAR.SYNC.DEFER_BLOCKING 0x0 ;  /* 0x0000000000007b1d */ /* 0x000fec0000010000 */
[----:B------:R3:W-:Y:S01]  /*1de0*/  @UP0 UTMALDG.2D [UR12], [UR24] ;  /* 0x0000000c180005b4 */ /* 0x0007e20008008000 */
[----:B------:R-:W-:Y:S01]  /*1df0*/  UISETP.NE.U32.AND UP0, UPT, UR22, URZ, UPT ;  /* 0x000000ff1600728c */ /* 0x000fe2000bf05070 */
[----:B------:R-:W-:Y:S06]  /*1e00*/  BAR.SYNC.DEFER_BLOCKING 0x0 ;  /* 0x0000000000007b1d */ /* 0x000fec0000010000 */
[----:B------:R3:W-:Y:S02]  /*1e10*/  @UP1 UTMALDG.2D [UR16], [UR26] ;  /* 0x000000101a0015b4 */ /* 0x0007e40008008000 */
[----:B------:R-:W-:Y:S06]  /*1e20*/  BAR.SYNC.DEFER_BLOCKING 0x0 ;  /* 0x0000000000007b1d */ /* 0x000fec0000010000 */
[----:B------:R-:W4:Y:S02]  /*1e30*/  SYNCS.PHASECHK.TRANS64.TRYWAIT P0, [UR9+0x3000], R2 ;  /* 0x00300002ff0075a7 */ /* 0x000f240008001109 */
[----:B---34-:R-:W-:Y:S05]  /*1e40*/  @!P0 BRA `(.L_x_61) ;  /* 0x0000000800408947 */ /* 0x018fea0003800000 */
.L_x_76:
        /* <DEDUP_REMOVED lines=9> */
[----:B------:R3:W-:Y:S01]  /*1ee0*/  UTCQMMA gdesc[UR6], gdesc[UR10], tmem[UR23], tmem[UR12], idesc[UR13], UPT ;  /* 0x00ff0c0a060075ea */ /* 0x0007e2000b800317 */
[----:B------:R-:W-:Y:S02]  /*1ef0*/  NOP ;  /* 0x0000000000007918 */ /* 0x000fe40000000000 */
.L_x_62:
[----:B------:R-:W-:Y:S01]  /*1f00*/  ELECT P0, URZ, PT ;  /* 0x0000000000ff782f */ /* 0x000fe20003800000 */
[----:B---3--:R-:W-:-:S03]  /*1f10*/  UIADD3 UR6, UPT, UPT, UR9, 0x3020, URZ ;  /* 0x0000302009067890 */ /* 0x008fc6000fffe0ff */
[----:B------:R-:W-:Y:S01]  /*1f20*/  ISETP.LT.U32.AND P0, PT, R36, 0x20, P0 ;  /* 0x000000202400780c */ /* 0x000fe20000701070 */
[----:B------:R-:W-:-:S12]  /*1f30*/  UMOV UR7, URZ ;  /* 0x000000ff00077c82 */ /* 0x000fd80008000000 */
[----:B------:R-:W-:Y:S01]  /*1f40*/  VOTEU.ANY UP0, P0 ;  /* 0x0000000000ff7886 */ /* 0x000fe20000000100 */
[----:B------:R-:W-:-:S04]  /*1f50*/  VOTEU.ANY UP1, P0 ;  /* 0x0000000000ff7886 */ /* 0x000fc80000020100 */
[----:B------:R-:W-:Y:S02]  /*1f60*/  @UP0 UMOV UR6, UR6 ;  /* 0x0000000600060c82 */ /* 0x000fe40008000000 */
[----:B------:R3:W-:Y:S01]  /*1f70*/  @UP1 UTCBAR [UR6], URZ ;  /* 0x000000ff060013e9 */ /* 0x0007e200080000ff */
[----:B------:R-:W-:Y:S06]  /*1f80*/  BAR.SYNC.DEFER_BLOCKING 0x0 ;  /* 0x0000000000007b1d */ /* 0x000fec0000010000 */
[----:B------:R-:W4:Y:S02]  /*1f90*/  SYNCS.PHASECHK.TRANS64.TRYWAIT P0, [UR9+0x3020], R2 ;  /* 0x00302002ff0075a7 */ /* 0x000f240008001109 */
[----:B---34-:R-:W-:Y:S05]  /*1fa0*/  @!P0 BRA `(.L_x_63) ;  /* 0x0000000400f48947 */ /* 0x018fea0003800000 */
.L_x_77:
[----:B------:R-:W-:Y:S02]  /*1fb0*/  UIADD3 UR5, UPT, UPT, UR5, 0x1, URZ ;  /* 0x0000000105057890 */ /* 0x000fe4000fffe0ff */
[----:B------:R-:W-:Y:S02]  /*1fc0*/  UIADD3 UR14, UPT, UPT, UR14, 0x20, URZ ;  /* 0x000000200e0e7890 */ /* 0x000fe4000fffe0ff */
[----:B------:R-:W-:-:S04]  /*1fd0*/  UISETP.NE.U32.AND UP0, UPT, UR5, 0x3, UPT ;  /* 0x000000030500788c */ /* 0x000fc8000bf05070 */
[----:B------:R-:W-:Y:S02]  /*1fe0*/  USEL UR6, URZ, 0x1, UP0 ;  /* 0x00000001ff067887 */ /* 0x000fe40008000000 */
[----:B------:R-:W-:Y:S02]  /*1ff0*/  USEL UR5, UR5, URZ, UP0 ;  /* 0x000000ff05057287 */ /* 0x000fe40008000000 */
[----:B--2---:R-:W-:Y:S02]  /*2000*/  UISETP.GE.AND UP0, UPT, UR14, UR28, UPT ;  /* 0x0000001c0e00728c */ /* 0x004fe4000bf06270 */
[----:B------:R-:W-:-:S07]  /*2010*/  ULOP3.LUT UR4, UR4, UR6, URZ, 0x3c, !UPT ;  /* 0x0000000604047292 */ /* 0x000fce000f8e3cff */
[----:B------:R-:W-:Y:S05]  /*2020*/  BRA.U !UP0, `(.L_x_64) ;  /* 0xfffffffd08147547 */ /* 0x000fea000b83ffff */
.L_x_57:
[----:B---34-:R-:W-:Y:S01]  /*2030*/  BAR.SYNC.DEFER_BLOCKING 0x0 ;  /* 0x0000000000007b1d */ /* 0x018fe20000010000 */
[----:B------:R-:W-:-:S05]  /*2040*/  IMAD.SHL.U32 R2, R0, 0x20, RZ ;  /* 0x0000002000027824 */ /* 0x000fca00078e00ff */
[----:B------:R-:W-:Y:S04]  /*2050*/  BSSY.RECONVERGENT B3, `(.L_x_65) ;  /* 0x0000004000037945 */ /* 0x000fe80003800200 */
[----:B------:R-:W-:Y:S05]  /*2060*/  @P3 BRA `(.L_x_66) ;  /* 0x0000000000083947 */ /* 0x000fea0003800000 */
[----:B------:R-:W2:Y:S02]  /*2070*/  SYNCS.CCTL.IV [UR8+0x3000] ;  /* 0x00300000ff0079b1 */ /* 0x000ea40008000008 */
[----:B--2---:R-:W2:Y:S02]  /*2080*/  SYNCS.CCTL.IV [UR8+0x3020] ;  /* 0x00302000ff0079b1 */ /* 0x004ea40008000008 */
.L_x_66:
[----:B------:R-:W-:Y:S05]  /*2090*/  BSYNC.RECONVERGENT B3 ;  /* 0x0000000000037941 */ /* 0x000fea0003800200 */
.L_x_65:
[----:B--2---:R-:W-:Y:S06]  /*20a0*/  BAR.SYNC.DEFER_BLOCKING 0x0 ;  /* 0x0000000000007b1d */ /* 0x004fec0000010000 */
[----:B------:R-:W-:Y:S04]  /*20b0*/  BSSY.RECONVERGENT B3, `(.L_x_67) ;  /* 0x0000004000037945 */ /* 0x000fe80003800200 */
[----:B------:R-:W-:Y:S05]  /*20c0*/  @P3 BRA `(.L_x_68) ;  /* 0x0000000000083947 */ /* 0x000fea0003800000 */
[----:B------:R-:W2:Y:S02]  /*20d0*/  SYNCS.CCTL.IV [UR8+0x3008] ;  /* 0x00300800ff0079b1 */ /* 0x000ea40008000008 */
[----:B--2---:R-:W2:Y:S02]  /*20e0*/  SYNCS.CCTL.IV [UR8+0x3028] ;  /* 0x00302800ff0079b1 */ /* 0x004ea40008000008 */
.L_x_68:
[----:B------:R-:W-:Y:S05]  /*20f0*/  BSYNC.RECONVERGENT B3 ;  /* 0x0000000000037941 */ /* 0x000fea0003800200 */
.L_x_67:
[----:B--2---:R-:W-:Y:S06]  /*2100*/  BAR.SYNC.DEFER_BLOCKING 0x0 ;  /* 0x0000000000007b1d */ /* 0x004fec0000010000 */
[----:B------:R-:W-:Y:S04]  /*2110*/  BSSY.RECONVERGENT B3, `(.L_x_69) ;  /* 0x0000004000037945 */ /* 0x000fe80003800200 */
[----:B------:R-:W-:Y:S05]  /*2120*/  @P3 BRA `(.L_x_70) ;  /* 0x0000000000083947 */ /* 0x000fea0003800000 */
[----:B------:R-:W2:Y:S02]  /*2130*/  SYNCS.CCTL.IV [UR8+0x3010] ;  /* 0x00301000ff0079b1 */ /* 0x000ea40008000008 */
[----:B--2---:R-:W2:Y:S02]  /*2140*/  SYNCS.CCTL.IV [UR8+0x3030] ;  /* 0x00303000ff0079b1 */ /* 0x004ea40008000008 */
.L_x_70:
[----:B------:R-:W-:Y:S05]  /*2150*/  BSYNC.RECONVERGENT B3 ;  /* 0x0000000000037941 */ /* 0x000fea0003800200 */
.L_x_69:
[----:B------:R-:W-:Y:S01]  /*2160*/  USHF.L.U32 UR22, UR22, 0x15, URZ ;  /* 0x0000001516167899 */ /* 0x000fe200080006ff */
[----:B------:R-:W-:Y:S01]  /*2170*/  IMAD.SHL.U32 R3, R0, 0x8, RZ ;  /* 0x0000000800037824 */ /* 0x000fe200078e00ff */
[----:B------:R-:W-:Y:S01]  /*2180*/  LOP3.LUT R2, R2, 0xc00, RZ, 0xc0, !PT ;  /* 0x00000c0002027812 */ /* 0x000fe200078ec0ff */
[C---:B------:R-:W-:Y:S01]  /*2190*/  IMAD.SHL.U32 R4, R0.reuse, 0x2, RZ ;  /* 0x0000000200047824 */ /* 0x040fe200078e00ff */
[----:B------:R-:W-:Y:S01]  /*21a0*/  ULOP3.LUT UR22, UR22, 0x600000, URZ, 0xc0, !UPT ;  /* 0x0060000016167892 */ /* 0x000fe2000f8ec0ff */
[----:B------:R-:W-:Y:S01]  /*21b0*/  IMAD.SHL.U32 R0, R0, 0x40, RZ ;  /* 0x0000004000007824 */ /* 0x000fe200078e00ff */
[----:B------:R-:W-:Y:S02]  /*21c0*/  LOP3.LUT R3, R2, 0x30, R3, 0xf8, !PT ;  /* 0x0000003002037812 */ /* 0x000fe400078ef803 */
[----:B------:R-:W-:Y:S01]  /*21d0*/  ELECT P0, URZ, PT ;  /* 0x0000000000ff782f */ /* 0x000fe20003800000 */
[----:B------:R-:W-:Y:S01]  /*21e0*/  UIADD3 UR22, UPT, UPT, UR23, UR22, URZ ;  /* 0x0000001617167290 */ /* 0x000fe2000fffe0ff */
[----:B------:R-:W-:Y:S01]  /*21f0*/  LOP3.LUT R3, R3, 0x20, R4, 0x78, !PT ;  /* 0x0000002003037812 */ /* 0x000fe200078e7804 */
[----:B------:R-:W-:Y:S01]  /*2200*/  UMOV UR9, UR18 ;  /* 0x0000001200097c82 */ /* 0x000fe20008000000 */
[----:B------:R-:W-:Y:S01]  /*2210*/  ISETP.LT.U32.AND P0, PT, R36, 0x20, P0 ;  /* 0x000000202400780c */ /* 0x000fe20000701070 */
[----:B------:R-:W-:Y:S01]  /*2220*/  UMOV UR10, UR15 ;  /* 0x0000000f000a7c82 */ /* 0x000fe20008000000 */
[----:B------:R-:W-:-:S04]  /*2230*/  LOP3.LUT R0, R3, 0x3c0, R0, 0xf8, !PT ;  /* 0x000003c003007812 */ /* 0x000fc800078ef800 */
[----:B-----5:R-:W-:Y:S01]  /*2240*/  LDTM.16dp32bit_t0_t15.x32 R4, tmem[UR22] ;  /* 0x00000016000479ee */ /* 0x020fe20008a80000 */
[----:B------:R-:W3:Y:S01]  /*2250*/  LDTM.16dp32bit_t16_t31.x32 R4, tmem[UR22+0x20] ;  /* 0x00002016000479ee */ /* 0x000ee20008aa0000 */
[----:B------:R-:W-:Y:S01]  /*2260*/  LOP3.LUT R2, R0, 0x10, RZ, 0x3c, !PT ;  /* 0x0000001000027812 */ /* 0x000fe200078e3cff */
[----:B------:R-:W-:-:S04]  /*2270*/  NOP ;  /* 0x0000000000007918 */ /* 0x000fc80000000000 */
[----:B---3--:R-:W-:Y:S01]  /*2280*/  VOTEU.ANY UP1, P0 ;  /* 0x0000000000ff7886 */ /* 0x008fe20000020100 */
[----:B------:R-:W-:Y:S01]  /*2290*/  VOTEU.ANY UP0, P0 ;  /* 0x0000000000ff7886 */ /* 0x000fe20000000100 */
[----:B------:R-:W-:Y:S02]  /*22a0*/  F2FP.SATFINITE.E4M3.F32.PACK_AB_MERGE_C R6, R7, R6, RZ ;  /* 0x000000060706723e */ /* 0x000fe400048070ff */
[----:B------:R-:W-:Y:S02]  /*22b0*/  F2FP.SATFINITE.E4M3.F32.PACK_AB_MERGE_C R10, R11, R10, RZ ;  /* 0x0000000a0b0a723e */ /* 0x000fe400048070ff */
[----:B------:R-:W-:Y:S02]  /*22c0*/  F2FP.SATFINITE.E4M3.F32.PACK_AB_MERGE_C R14, R15, R14, RZ ;  /* 0x0000000e0f0e723e */ /* 0x000fe400048070ff */
[----:B------:R-:W-:Y:S02]  /*22d0*/  F2FP.SATFINITE.E4M3.F32.PACK_AB_MERGE_C R7, R19, R18, RZ ;  /* 0x000000121307723e */ /* 0x000fe400048070ff */
[----:B------:R-:W-:-:S02]  /*22e0*/  F2FP.SATFINITE.E4M3.F32.PACK_AB_MERGE_C R22, R23, R22, RZ ;  /* 0x000000161716723e */ /* 0x000fc400048070ff */
[----:B------:R-:W-:Y:S02]  /*22f0*/  F2FP.SATFINITE.E4M3.F32.PACK_AB_MERGE_C R26, R27, R26, RZ ;  /* 0x0000001a1b1a723e */ /* 0x000fe400048070ff */
[----:B------:R-:W-:Y:S02]  /*2300*/  F2FP.SATFINITE.E4M3.F32.PACK_AB_MERGE_C R30, R31, R30, RZ ;  /* 0x0000001e1f1e723e */ /* 0x000fe400048070ff */
[----:B------:R-:W-:Y:S02]  /*2310*/  F2FP.SATFINITE.E4M3.F32.PACK_AB_MERGE_C R34, R35, R34, RZ ;  /* 0x000000222322723e */ /* 0x000fe400048070ff */
[----:B------:R-:W-:Y:S02]  /*2320*/  F2FP.SATFINITE.E4M3.F32.PACK_AB_MERGE_C R4, R5, R4, R6 ;  /* 0x000000040504723e */ /* 0x000fe40004807006 */
[----:B------:R-:W-:Y:S02]  /*2330*/  F2FP.SATFINITE.E4M3.F32.PACK_AB_MERGE_C R5, R9, R8, R10 ;  /* 0x000000080905723e */ /* 0x000fe4000480700a */
[----:B------:R-:W-:-:S02]  /*2340*/  F2FP.SATFINITE.E4M3.F32.PACK_AB_MERGE_C R6, R13, R12, R14 ;  /* 0x0000000c0d06723e */ /* 0x000fc4000480700e */
[----:B------:R-:W-:Y:S02]  /*2350*/  F2FP.SATFINITE.E4M3.F32.PACK_AB_MERGE_C R7, R17, R16, R7 ;  /* 0x000000101107723e */ /* 0x000fe40004807007 */
[----:B------:R-:W-:Y:S02]  /*2360*/  F2FP.SATFINITE.E4M3.F32.PACK_AB_MERGE_C R20, R21, R20, R22 ;  /* 0x000000141514723e */ /* 0x000fe40004807016 */
[----:B------:R-:W-:Y:S01]  /*2370*/  F2FP.SATFINITE.E4M3.F32.PACK_AB_MERGE_C R21, R25, R24, R26 ;  /* 0x000000181915723e */ /* 0x000fe2000480701a */
[----:B--2---:R2:W-:Y:S01]  /*2380*/  STS.128 [R0+UR8], R4 ;  /* 0x0000000400007988 */ /* 0x0045e20008000c08 */
[----:B------:R-:W-:Y:S02]  /*2390*/  F2FP.SATFINITE.E4M3.F32.PACK_AB_MERGE_C R22, R29, R28, R30 ;  /* 0x0000001c1d16723e */ /* 0x000fe4000480701e */
[----:B------:R-:W-:-:S05]  /*23a0*/  F2FP.SATFINITE.E4M3.F32.PACK_AB_MERGE_C R23, R33, R32, R34 ;  /* 0x000000202117723e */ /* 0x000fca0004807022 */
[----:B------:R2:W-:Y:S01]  /*23b0*/  STS.128 [R2+UR8], R20 ;  /* 0x0000001402007988 */ /* 0x0005e20008000c08 */
[----:B------:R3:W-:Y:S06]  /*23c0*/  MEMBAR.ALL.CTA ;  /* 0x0000000000007992 */ /* 0x0007ec0000008000 */
[----:B---3--:R-:W3:Y:S02]  /*23d0*/  FENCE.VIEW.ASYNC.S ;  /* 0x00000000000073c6 */ /* 0x008ee40000000000 */
[----:B---3--:R-:W-:Y:S06]  /*23e0*/  BAR.SYNC.DEFER_BLOCKING 0x0 ;  /* 0x0000000000007b1d */ /* 0x008fec0000010000 */
[----:B------:R2:W-:Y:S01]  /*23f0*/  @UP1 UTMASTG.2D [UR8], [UR20] ;  /* 0x00000008140013b5 */ /* 0x0005e20008008000 */
[----:B------:R0:W-:Y:S01]  /*2400*/  UTMACMDFLUSH ;  /* 0x00000000000079b7 */ /* 0x0001e20000000000 */
[----:B------:R-:W-:-:S04]  /*2410*/  DEPBAR.LE SB0, 0x0 ;  /* 0x000080000000791a */ /* 0x000fc80000000000 */
[----:B------:R-:W-:Y:S08]  /*2420*/  BAR.SYNC.DEFER_BLOCKING 0x0 ;  /* 0x0000000000007b1d */ /* 0x000ff00000010000 */
[----:B------:R-:W-:Y:S06]  /*2430*/  BAR.SYNC.DEFER_BLOCKING 0x0 ;  /* 0x0000000000007b1d */ /* 0x000fec0000010000 */
[----:B--2---:R-:W-:Y:S05]  /*2440*/  @P2 BRA `(.L_x_71) ;  /* 0x0000000000a02947 */ /* 0x004fea0003800000 */
[----:B------:R-:W2:Y:S01]  /*2450*/  S2UR UR5, SR_CgaCtaId ;  /* 0x00000000000579c3 */ /* 0x000ea20000008800 */
[----:B------:R-:W-:Y:S01]  /*2460*/  NOP ;  /* 0x0000000000007918 */ /* 0x000fe20000000000 */
[----:B------:R-:W-:Y:S01]  /*2470*/  UMOV UR4, 0x50 ;  /* 0x0000005000047882 */ /* 0x000fe20000000000 */
[----:B------:R-:W-:Y:S02]  /*2480*/  IMAD.U32 R0, RZ, RZ, UR23 ;  /* 0x00000017ff007e24 */ /* 0x000fe4000f8e00ff */
[----:B------:R-:W-:Y:S02]  /*2490*/  IMAD.MOV.U32 R3, RZ, RZ, 0x3 ;  /* 0x00000003ff037424 */ /* 0x000fe400078e00ff */
[----:B------:R-:W-:Y:S01]  /*24a0*/  IMAD.MOV.U32 R7, RZ, RZ, 0x1 ;  /* 0x00000001ff077424 */ /* 0x000fe200078e00ff */
[----:B------:R-:W-:-:S04]  /*24b0*/  LOP3.LUT R0, R0, 0xffff, RZ, 0xc0, !PT ;  /* 0x0000ffff00007812 */ /* 0x000fc800078ec0ff */
[----:B------:R-:W-:-:S05]  /*24c0*/  SHF.R.U32.HI R0, RZ, 0x5, R0 ;  /* 0x00000005ff007819 */ /* 0x000fca0000011600 */
[----:B------:R-:W-:Y:S01]  /*24d0*/  VIADD R2, R0, 0x10 ;  /* 0x0000001000027836 */ /* 0x000fe20000000000 */
[----:B------:R-:W-:Y:S01]  /*24e0*/  SHF.L.U32 R0, R3, R0, RZ ;  /* 0x0000000003007219 */ /* 0x000fe200000006ff */
[----:B--2---:R-:W-:-:S03]  /*24f0*/  ULEA UR6, UR5, UR4, 0x18 ;  /* 0x0000000405067291 */ /* 0x004fc6000f8ec0ff */
[----:B------:R-:W-:-:S04]  /*2500*/  SHF.L.U32 R3, R7, R2, RZ ;  /* 0x0000000207037219 */ /* 0x000fc800000006ff */
[----:B------:R-:W-:Y:S02]  /*2510*/  LOP3.LUT R0, R3, R0, RZ, 0xfc, !PT ;  /* 0x0000000003007212 */ /* 0x000fe400078efcff */
[----:B------:R-:W2:Y:S02]  /*2520*/  LDS R5, [UR6] ;  /* 0x00000006ff057984 */ /* 0x000ea40008000800 */
[C---:B------:R-:W-:Y:S02]  /*2530*/  LOP3.LUT R2, R0.reuse, 0xffff, RZ, 0xc0, !PT ;  /* 0x0000ffff00027812 */ /* 0x040fe400078ec0ff */
[----:B--2---:R-:W-:-:S04]  /*2540*/  LOP3.LUT R3, R0, 0xffff, R5, 0x80, !PT ;  /* 0x0000ffff00037812 */ /* 0x004fc800078e8005 */
[----:B------:R-:W-:-:S13]  /*2550*/  ISETP.NE.AND P0, PT, R3, R2, PT ;  /* 0x000000020300720c */ /* 0x000fda0003f05270 */
[----:B------:R-:W-:Y:S05]  /*2560*/  @P0 BRA `(.L_x_72) ;  /* 0x0000000000500947 */ /* 0x000fea0003800000 */
[----:B------:R-:W-:Y:S02]  /*2570*/  SHF.R.U32.HI R5, RZ, 0x10, R5 ;  /* 0x00000010ff057819 */ /* 0x000fe40000011605 */
[----:B------:R-:W-:-:S04]  /*2580*/  SHF.R.U32.HI R2, RZ, 0x10, R0 ;  /* 0x00000010ff027819 */ /* 0x000fc80000011600 */
[----:B------:R-:W-:-:S04]  /*2590*/  LOP3.LUT R5, R5, R2, RZ, 0xc0, !PT ;  /* 0x0000000205057212 */ /* 0x000fc800078ec0ff */
[----:B------:R-:W-:-:S13]  /*25a0*/  ISETP.NE.AND P0, PT, R5, R2, PT ;  /* 0x000000020500720c */ /* 0x000fda0003f05270 */
[----:B------:R-:W-:Y:S05]  /*25b0*/  @P0 BRA `(.L_x_73) ;  /* 0x0000000000300947 */ /* 0x000fea0003800000 */
[----:B------:R-:W-:Y:S01]  /*25c0*/  R2UR UR4, R0 ;  /* 0x00000000000472ca */ /* 0x000fe200000e0000 */
[----:B------:R-:W-:Y:S01]  /*25d0*/  VOTEU.ANY UR5, UPT, PT ;  /* 0x0000000000057886 */ /* 0x000fe200038e0100 */
[----:B------:R-:W2:Y:S01]  /*25e0*/  S2R R0, SR_LANEID ;  /* 0x0000000000007919 */ /* 0x000ea20000000000 */
[----:B------:R-:W-:-:S10]  /*25f0*/  UFLO.U32 UR5, UR5 ;  /* 0x00000005000572bd */ /* 0x000fd400080e0000 */
[----:B------:R-:W-:-:S06]  /*2600*/  ULOP3.LUT UR4, URZ, UR4, URZ, 0x33, !UPT ;  /* 0x00000004ff047292 */ /* 0x000fcc000f8e33ff */
[----:B------:R-:W-:-:S04]  /*2610*/  IMAD.U32 R2, RZ, RZ, UR4 ;  /* 0x00000004ff027e24 */ /* 0x000fc8000f8e00ff */
[----:B------:R-:W3:Y:S02]  /*2620*/  REDUX UR7, R2 ;  /* 0x00000000020773c4 */ /* 0x000ee40000000000 */
[----:B------:R4:W-:Y:S01]  /*2630*/  UTCATOMSWS.AND URZ, UR4 ;  /* 0x0000000400ff79e3 */ /* 0x0009e20008000000 */
[----:B--2---:R-:W-:Y:S01]  /*2640*/  ISETP.EQ.U32.AND P0, PT, R0, UR5, PT ;  /* 0x0000000500007c0c */ /* 0x004fe2000bf02070 */
[----:B---3--:R-:W-:-:S12]  /*2650*/  IMAD.U32 R0, RZ, RZ, UR7 ;  /* 0x00000007ff007e24 */ /* 0x008fd8000f8e00ff */
[----:B------:R4:W-:Y:S01]  /*2660*/  @P0 ATOMS.AND RZ, [UR6], R0 ;  /* 0x00000000ffff098c */ /* 0x0009e2000a800006 */
[----:B------:R-:W-:Y:S05]  /*2670*/  BRA `(.L_x_71) ;  /* 0x0000000000147947 */ /* 0x000fea0003800000 */
.L_x_73:
[----:B------:R-:W-:-:S07]  /*2680*/  MOV R2, 0x26a0 ;  /* 0x000026a000027802 */ /* 0x000fce0000000f00 */
[----:B-1----:R-:W-:Y:S05]  /*2690*/  CALL.REL.NOINC `($__internal_0_$__cuda_sm10x_tcgen05_guardrail_trap_col_being_dealloced_not_returned_by_alloc) ;  /* 0x0000000000447944 */ /* 0x002fea0003c00000 */
[----:B------:R-:W-:Y:S05]  /*26a0*/  BRA `(.L_x_71) ;  /* 0x0000000000087947 */ /* 0x000fea0003800000 */
.L_x_72:
[----:B------:R-:W-:-:S07]  /*26b0*/  MOV R2, 0x26d0 ;  /* 0x000026d000027802 */ /* 0x000fce0000000f00 */
[----:B-1----:R-:W-:Y:S05]  /*26c0*/  CALL.REL.NOINC `($__internal_2_$__cuda_sm10x_tcgen05_guardrail_trap_unallocated_columns_being_dealloced) ;  /* 0x0000000000507944 */ /* 0x002fea0003c00000 */
.L_x_71:
[----:B------:R-:W-:Y:S01]  /*26d0*/  NOP ;  /* 0x0000000000007918 */ /* 0x000fe20000000000 */
[----:B----4-:R-:W-:Y:S05]  /*26e0*/  EXIT ;  /* 0x000000000000794d */ /* 0x010fea0003800000 */
.L_x_58:
[----:B------:R-:W2:Y:S02]  /*26f0*/  SYNCS.PHASECHK.TRANS64.TRYWAIT P0, [UR8+0x3000], RZ ;  /* 0x003000ffff0075a7 */ /* 0x000ea40008001108 */
[----:B--2---:R-:W-:Y:S05]  /*2700*/  @!P0 BRA `(.L_x_58) ;  /* 0xfffffffc00f88947 */ /* 0x004fea000383ffff */
[----:B------:R-:W-:Y:S05]  /*2710*/  BRA `(.L_x_74) ;  /* 0xfffffff000e87947 */ /* 0x000fea000383ffff */
.L_x_60:
[----:B------:R-:W2:Y:S02]  /*2720*/  SYNCS.PHASECHK.TRANS64.TRYWAIT P1, [UR8+0x3020], RZ ;  /* 0x003020ffff0075a7 */ /* 0x000ea40008021108 */
[----:B--2---:R-:W-:Y:S05]  /*2730*/  @!P1 BRA `(.L_x_60) ;  /* 0xfffffffc00f89947 */ /* 0x004fea000383ffff */
[----:B------:R-:W-:Y:S05]  /*2740*/  BRA `(.L_x_75) ;  /* 0xfffffff400387947 */ /* 0x000fea000383ffff */
.L_x_61:
[----:B------:R-:W3:Y:S02]  /*2750*/  SYNCS.PHASECHK.TRANS64.TRYWAIT P0, [UR9+0x3000], R2 ;  /* 0x00300002ff0075a7 */ /* 0x000ee40008001109 */
[----:B---3--:R-:W-:Y:S05]  /*2760*/  @!P0 BRA `(.L_x_61) ;  /* 0xfffffffc00f88947 */ /* 0x008fea000383ffff */
[----:B------:R-:W-:Y:S05]  /*2770*/  BRA `(.L_x_76) ;  /* 0xfffffff400b47947 */ /* 0x000fea000383ffff */
.L_x_63:
[----:B------:R-:W3:Y:S02]  /*2780*/  SYNCS.PHASECHK.TRANS64.TRYWAIT P0, [UR9+0x3020], R2 ;  /* 0x00302002ff0075a7 */ /* 0x000ee40008001109 */
[----:B---3--:R-:W-:Y:S05]  /*2790*/  @!P0 BRA `(.L_x_63) ;  /* 0xfffffffc00f88947 */ /* 0x008fea000383ffff */
[----:B------:R-:W-:Y:S05]  /*27a0*/  BRA `(.L_x_77) ;  /* 0xfffffff800007947 */ /* 0x000fea000383ffff */
        .weak           $__internal_0_$__cuda_sm10x_tcgen05_guardrail_trap_col_being_dealloced_not_returned_by_alloc
        .type           $__internal_0_$__cuda_sm10x_tcgen05_guardrail_trap_col_being_dealloced_not_returned_by_alloc,@function
        .size           $__internal_0_$__cuda_sm10x_tcgen05_guardrail_trap_col_being_dealloced_not_returned_by_alloc,($__internal_1_$__cuda_sm10x_tcgen05_guardrail_trap_phase_invalid_during_alloc - $__internal_0_$__cuda_sm10x_tcgen05_guardrail_trap_col_being_dealloced_not_returned_by_alloc)
$__internal_0_$__cuda_sm10x_tcgen05_guardrail_trap_col_being_dealloced_not_returned_by_alloc:
[----:B------:R-:W-:Y:S05]  /*27b0*/  BPT.TRAP 0x1 ;  /* 0x000000040000795c */ /* 0x000fea0000300000 */
[----:B------:R-:W-:-:S04]  /*27c0*/  IMAD.MOV.U32 R3, RZ, RZ, 0x0 ;  /* 0x00000000ff037424 */ /* 0x000fc800078e00ff */
[----:B------:R-:W-:Y:S05]  /*27d0*/  RET.REL.NODEC R2 `(gluon_tcgen05) ;  /* 0xffffffd802087950 */ /* 0x000fea0003c3ffff */
        .weak           $__internal_1_$__cuda_sm10x_tcgen05_guardrail_trap_phase_invalid_during_alloc
        .type           $__internal_1_$__cuda_sm10x_tcgen05_guardrail_trap_phase_invalid_during_alloc,@function
        .size           $__internal_1_$__cuda_sm10x_tcgen05_guardrail_trap_phase_invalid_during_alloc,($__internal_2_$__cuda_sm10x_tcgen05_guardrail_trap_unallocated_columns_being_dealloced - $__internal_1_$__cuda_sm10x_tcgen05_guardrail_trap_phase_invalid_during_alloc)
$__internal_1_$__cuda_sm10x_tcgen05_guardrail_trap_phase_invalid_during_alloc:
[----:B------:R-:W-:Y:S05]  /*27e0*/  BPT.TRAP 0x1 ;  /* 0x000000040000795c */ /* 0x000fea0000300000 */
[----:B------:R-:W-:-:S04]  /*27f0*/  IMAD.MOV.U32 R3, RZ, RZ, 0x0 ;  /* 0x00000000ff037424 */ /* 0x000fc800078e00ff */
[----:B------:R-:W-:Y:S05]  /*2800*/  RET.REL.NODEC R2 `(gluon_tcgen05) ;  /* 0xffffffd402fc7950 */ /* 0x000fea0003c3ffff */
        .weak           $__internal_2_$__cuda_sm10x_tcgen05_guardrail_trap_unallocated_columns_being_dealloced
        .type           $__internal_2_$__cuda_sm10x_tcgen05_guardrail_trap_unallocated_columns_being_dealloced,@function
        .size           $__internal_2_$__cuda_sm10x_tcgen05_guardrail_trap_unallocated_columns_being_dealloced,(.L_x_81 - $__internal_2_$__cuda_sm10x_tcgen05_guardrail_trap_unallocated_columns_being_dealloced)
$__internal_2_$__cuda_sm10x_tcgen05_guardrail_trap_unallocated_columns_being_dealloced:
[----:B------:R-:W-:Y:S05]  /*2810*/  BPT.TRAP 0x1 ;  /* 0x000000040000795c */ /* 0x000fea0000300000 */
[----:B------:R-:W-:-:S04]  /*2820*/  IMAD.MOV.U32 R3, RZ, RZ, 0x0 ;  /* 0x00000000ff037424 */ /* 0x000fc800078e00ff */
[----:B------:R-:W-:Y:S05]  /*2830*/  RET.REL.NODEC R2 `(gluon_tcgen05) ;  /* 0xffffffd402f07950 */ /* 0x000fea0003c3ffff */
.L_x_78:
[----:B------:R-:W-:-:S00]  /*2840*/  BRA `(.L_x_78) ;  /* 0xfffffffc00fc7947 */ /* 0x000fc0000383ffff */
[----:B------:R-:W-:-:S00]  /*2850*/  NOP ;  /* 0x0000000000007918 */ /* 0x000fc00000000000 */
        /* <DEDUP_REMOVED lines=10> */
.L_x_81:


//--------------------- .nv.shared.gluon_tcgen05  --------------------------
	.section	.nv.shared.gluon_tcgen05,"aw",@nobits
	.sectionflags	@""
	.align	16
	.zero		1024


//--------------------- .nv.shared.reserved.0     --------------------------
	.section	.nv.shared.reserved.0,"aw",@nobits
	.align	8
	.weak		__nv_reservedSMEM_offset_0_alias
	.size		__nv_reservedSMEM_offset_0_alias, 0, 64
	.other		__nv_reservedSMEM_offset_0_alias,@"STO_CUDA_RESERVED_SHARED STV_DEFAULT"
__nv_reservedSMEM_offset_0_alias:
	.zero		0
.nv.shared.reserved.0:
	.zero		64
	.weak		__nv_reservedSMEM_allocation_phase
	.type		__nv_reservedSMEM_allocation_phase,@object
	.size		__nv_reservedSMEM_allocation_phase,(.L_0 - __nv_reservedSMEM_allocation_phase)
__nv_reservedSMEM_allocation_phase:
	.zero		1
.L_0:
	.zero		7
	.weak		__nv_reservedSMEM_devtool_atexit_pc
	.type		__nv_reservedSMEM_devtool_atexit_pc,@object
	.size		__nv_reservedSMEM_devtool_atexit_pc,(__nv_reservedSMEM_allocation_mask - __nv_reservedSMEM_devtool_atexit_pc)
__nv_reservedSMEM_devtool_atexit_pc:
	.zero		8
	.weak		__nv_reservedSMEM_allocation_mask
	.type		__nv_reservedSMEM_allocation_mask,@object
	.size		__nv_reservedSMEM_allocation_mask,(.L_2 - __nv_reservedSMEM_allocation_mask)
__nv_reservedSMEM_allocation_mask:
	.zero		4
.L_2:


//--------------------- .nv.constant0.gluon_tcgen05 --------------------------
	.section	.nv.constant0.gluon_tcgen05,"a",@progbits
	.sectionflags	@""
	.align	4
.nv.constant0.gluon_tcgen05:
	.zero		976


//--------------------- SYMBOLS --------------------------

	.type		.nv.reservedSmem.offset0,@object
	.size		.nv.reservedSmem.offset0,0x4
	.type		.nv.reservedSmem.cap,@object
	.size		.nv.reservedSmem.cap,0x4
